	.target	sm_90a

	.elftype	@"ET_EXEC"


//--------------------- .note.nv.tkinfo           --------------------------
	.section	.note.nv.tkinfo,"",@"SHT_NOTE"
	.sectionflags	@"SHF_NOTE_NV_TKINFO"
	.tkinfo
        /*0018*/ 	.word	0x00000002
        /*0030*/ 	.string	""
        /*0030*/ 	.string	"ptxas"
        /*0030*/ 	.string	"Cuda compilation tools, release 13.0, V13.0.88"
        /*0030*/ 	.string	"Build cuda_13.0.r13.0/compiler.36424714_0"
        /*0030*/ 	.string	"-arch sm_90a -m 64 "



//--------------------- .note.nv.cuinfo           --------------------------
	.section	.note.nv.cuinfo,"",@"SHT_NOTE"
	.sectionflags	@"SHF_NOTE_NV_CUINFO"
        /*0018*/ 	.short	0x0002
        /*001a*/ 	.short	0x005a
        /*001c*/ 	.short	0x0082
	.zero		2


//--------------------- .nv.info                  --------------------------
	.section	.nv.info,"",@"SHT_CUDA_INFO"
	.align	4


	//----- nvinfo : EIATTR_REGCOUNT
	.align		4
        /*0000*/ 	.byte	0x04, 0x2f
        /*0002*/ 	.short	(.L_12 - .L_11)
	.align		4
.L_11:
        /*0004*/ 	.word	index@(_ZN7cutlass13device_kernelINS_4gemm6kernel13GemmUniversalIN4cute5tupleIJiiiiEEENS1_10collective13CollectiveMmaINS1_37MainloopSm90TmaGmmaWarpSpecializedFP8ILi14ENS5_IJNS4_1CILi1EEENSA_ILi2EEESB_EEENS1_35KernelTmaWarpSpecializedCooperativeEEENS5_IJNSA_ILi128EEESG_NSA_ILi64EEEEEENS_12float_e5m2_tENS5_IJlSB_lEEESJ_SK_NS4_8TiledMMAINS4_8MMA_AtomIJNS4_4SM904GMMA31MMA_64x128x32_F32E5M2E5M2_SS_TNILNSO_7ScaleInE1ELSQ_1EEEEEENS4_6LayoutINS5_IJSC_SB_SB_EEENS5_IJSB_NSA_ILi0EEESV_EEEEENS5_IJNS4_10UnderscoreESY_SY_EEEEENS4_23SM90_TMA_LOAD_MULTICASTENS4_14ComposedLayoutINS4_7SwizzleILi2ELi4ELi3EEENS4_18smem_ptr_flag_bitsILi8EEENST_INS5_IJNSA_ILi8EEESH_EEENS5_IJSH_SB_EEEEEEEvNS4_8identityENS4_13SM90_TMA_LOADES1B_vS1C_EENS_8epilogue10collective6detail29Sm90TmaWarpSpecializedAdapterINS1G_15DefaultEpilogueISJ_SK_SK_NS1F_6thread17LinearCombinationISJ_Li1EffLNS1K_9ScaleType4KindE0ELNS_15FloatRoundStyleE2ESJ_EENS1_15EpilogueDefaultEEEEEvvEEEEvNT_6ParamsE)
        /*0008*/ 	.word	0x000000a8


	//----- nvinfo : EIATTR_FRAME_SIZE
	.align		4
.L_12:
        /*000c*/ 	.byte	0x04, 0x11
        /*000e*/ 	.short	(.L_14 - .L_13)
	.align		4
.L_13:
        /*0010*/ 	.word	index@(_ZN7cutlass13device_kernelINS_4gemm6kernel13GemmUniversalIN4cute5tupleIJiiiiEEENS1_10collective13CollectiveMmaINS1_37MainloopSm90TmaGmmaWarpSpecializedFP8ILi14ENS5_IJNS4_1CILi1EEENSA_ILi2EEESB_EEENS1_35KernelTmaWarpSpecializedCooperativeEEENS5_IJNSA_ILi128EEESG_NSA_ILi64EEEEEENS_12float_e5m2_tENS5_IJlSB_lEEESJ_SK_NS4_8TiledMMAINS4_8MMA_AtomIJNS4_4SM904GMMA31MMA_64x128x32_F32E5M2E5M2_SS_TNILNSO_7ScaleInE1ELSQ_1EEEEEENS4_6LayoutINS5_IJSC_SB_SB_EEENS5_IJSB_NSA_ILi0EEESV_EEEEENS5_IJNS4_10UnderscoreESY_SY_EEEEENS4_23SM90_TMA_LOAD_MULTICASTENS4_14ComposedLayoutINS4_7SwizzleILi2ELi4ELi3EEENS4_18smem_ptr_flag_bitsILi8EEENST_INS5_IJNSA_ILi8EEESH_EEENS5_IJSH_SB_EEEEEEEvNS4_8identityENS4_13SM90_TMA_LOADES1B_vS1C_EENS_8epilogue10collective6detail29Sm90TmaWarpSpecializedAdapterINS1G_15DefaultEpilogueISJ_SK_SK_NS1F_6thread17LinearCombinationISJ_Li1EffLNS1K_9ScaleType4KindE0ELNS_15FloatRoundStyleE2ESJ_EENS1_15EpilogueDefaultEEEEEvvEEEEvNT_6ParamsE)
        /*0014*/ 	.word	0x00000000


	//----- nvinfo : EIATTR_MIN_STACK_SIZE
	.align		4
.L_14:
        /*0018*/ 	.byte	0x04, 0x12
        /*001a*/ 	.short	(.L_16 - .L_15)
	.align		4
.L_15:
        /*001c*/ 	.word	index@(_ZN7cutlass13device_kernelINS_4gemm6kernel13GemmUniversalIN4cute5tupleIJiiiiEEENS1_10collective13CollectiveMmaINS1_37MainloopSm90TmaGmmaWarpSpecializedFP8ILi14ENS5_IJNS4_1CILi1EEENSA_ILi2EEESB_EEENS1_35KernelTmaWarpSpecializedCooperativeEEENS5_IJNSA_ILi128EEESG_NSA_ILi64EEEEEENS_12float_e5m2_tENS5_IJlSB_lEEESJ_SK_NS4_8TiledMMAINS4_8MMA_AtomIJNS4_4SM904GMMA31MMA_64x128x32_F32E5M2E5M2_SS_TNILNSO_7ScaleInE1ELSQ_1EEEEEENS4_6LayoutINS5_IJSC_SB_SB_EEENS5_IJSB_NSA_ILi0EEESV_EEEEENS5_IJNS4_10UnderscoreESY_SY_EEEEENS4_23SM90_TMA_LOAD_MULTICASTENS4_14ComposedLayoutINS4_7SwizzleILi2ELi4ELi3EEENS4_18smem_ptr_flag_bitsILi8EEENST_INS5_IJNSA_ILi8EEESH_EEENS5_IJSH_SB_EEEEEEEvNS4_8identityENS4_13SM90_TMA_LOADES1B_vS1C_EENS_8epilogue10collective6detail29Sm90TmaWarpSpecializedAdapterINS1G_15DefaultEpilogueISJ_SK_SK_NS1F_6thread17LinearCombinationISJ_Li1EffLNS1K_9ScaleType4KindE0ELNS_15FloatRoundStyleE2ESJ_EENS1_15EpilogueDefaultEEEEEvvEEEEvNT_6ParamsE)
        /*0020*/ 	.word	0x00000000
.L_16:


//--------------------- .nv.compat                --------------------------
	.section	.nv.compat,"",@"SHT_CUDA_COMPAT_INFO"
	.align	4
        /*0000*/ 	.byte	0x02, 0x09, 0x01, 0x00, 0x02, 0x02, 0x04, 0x00, 0x02, 0x05, 0x05, 0x00, 0x03, 0x07, 0x01, 0x01
        /*0010*/ 	.byte	0x02, 0x03, 0x01, 0x00, 0x02, 0x06, 0x01, 0x00, 0x04, 0x0b, 0x08, 0x00, 0x00, 0x00, 0x00, 0x00
        /*0020*/ 	.byte	0x00, 0x00, 0x00, 0x00


//--------------------- .nv.info._ZN7cutlass13device_kernelINS_4gemm6kernel13GemmUniversalIN4cute5tupleIJiiiiEEENS1_10collective13CollectiveMmaINS1_37MainloopSm90TmaGmmaWarpSpecializedFP8ILi14ENS5_IJNS4_1CILi1EEENSA_ILi2EEESB_EEENS1_35KernelTmaWarpSpecializedCooperativeEEENS5_IJNSA_ILi128EEESG_NSA_ILi64EEEEEENS_12float_e5m2_tENS5_IJlSB_lEEESJ_SK_NS4_8TiledMMAINS4_8MMA_AtomIJNS4_4SM904GMMA31MMA_64x128x32_F32E5M2E5M2_SS_TNILNSO_7ScaleInE1ELSQ_1EEEEEENS4_6LayoutINS5_IJSC_SB_SB_EEENS5_IJSB_NSA_ILi0EEESV_EEEEENS5_IJNS4_10UnderscoreESY_SY_EEEEENS4_23SM90_TMA_LOAD_MULTICASTENS4_14ComposedLayoutINS4_7SwizzleILi2ELi4ELi3EEENS4_18smem_ptr_flag_bitsILi8EEENST_INS5_IJNSA_ILi8EEESH_EEENS5_IJSH_SB_EEEEEEEvNS4_8identityENS4_13SM90_TMA_LOADES1B_vS1C_EENS_8epilogue10collective6detail29Sm90TmaWarpSpecializedAdapterINS1G_15DefaultEpilogueISJ_SK_SK_NS1F_6thread17LinearCombinationISJ_Li1EffLNS1K_9ScaleType4KindE0ELNS_15FloatRoundStyleE2ESJ_EENS1_15EpilogueDefaultEEEEEvvEEEEvNT_6ParamsE --------------------------
	.section	.nv.info._ZN7cutlass13device_kernelINS_4gemm6kernel13GemmUniversalIN4cute5tupleIJiiiiEEENS1_10collective13CollectiveMmaINS1_37MainloopSm90TmaGmmaWarpSpecializedFP8ILi14ENS5_IJNS4_1CILi1EEENSA_ILi2EEESB_EEENS1_35KernelTmaWarpSpecializedCooperativeEEENS5_IJNSA_ILi128EEESG_NSA_ILi64EEEEEENS_12float_e5m2_tENS5_IJlSB_lEEESJ_SK_NS4_8TiledMMAINS4_8MMA_AtomIJNS4_4SM904GMMA31MMA_64x128x32_F32E5M2E5M2_SS_TNILNSO_7ScaleInE1ELSQ_1EEEEEENS4_6LayoutINS5_IJSC_SB_SB_EEENS5_IJSB_NSA_ILi0EEESV_EEEEENS5_IJNS4_10UnderscoreESY_SY_EEEEENS4_23SM90_TMA_LOAD_MULTICASTENS4_14ComposedLayoutINS4_7SwizzleILi2ELi4ELi3EEENS4_18smem_ptr_flag_bitsILi8EEENST_INS5_IJNSA_ILi8EEESH_EEENS5_IJSH_SB_EEEEEEEvNS4_8identityENS4_13SM90_TMA_LOADES1B_vS1C_EENS_8epilogue10collective6detail29Sm90TmaWarpSpecializedAdapterINS1G_15DefaultEpilogueISJ_SK_SK_NS1F_6thread17LinearCombinationISJ_Li1EffLNS1K_9ScaleType4KindE0ELNS_15FloatRoundStyleE2ESJ_EENS1_15EpilogueDefaultEEEEEvvEEEEvNT_6ParamsE,"",@"SHT_CUDA_INFO"
	.sectionflags	@""
	.align	4


	//----- nvinfo : EIATTR_CUDA_API_VERSION
	.align		4
        /*0000*/ 	.byte	0x04, 0x37
        /*0002*/ 	.short	(.L_18 - .L_17)
.L_17:
        /*0004*/ 	.word	0x00000082


	//----- nvinfo : EIATTR_KPARAM_INFO
	.align		4
.L_18:
        /*0008*/ 	.byte	0x04, 0x17
        /*000a*/ 	.short	(.L_20 - .L_19)
.L_19:
        /*000c*/ 	.word	0x00000000
        /*0010*/ 	.short	0x0000
        /*0012*/ 	.short	0x0070
        /*0014*/ 	.byte	0x00, 0xf0, 0x01, 0x10


	//----- nvinfo : EIATTR_SPARSE_MMA_MASK
	.align		4
.L_20:
        /*0018*/ 	.byte	0x03, 0x50
        /*001a*/ 	.short	0x0000


	//----- nvinfo : EIATTR_MAXREG_COUNT
	.align		4
        /*001c*/ 	.byte	0x03, 0x1b
        /*001e*/ 	.short	0x00a8


	//----- nvinfo : EIATTR_NUM_BARRIERS
	.align		4
        /*0020*/ 	.byte	0x02, 0x4c
        /*0022*/ 	.byte	0x01
	.zero		1


	//----- nvinfo : EIATTR_MERCURY_ISA_VERSION
	.align		4
        /*0024*/ 	.byte	0x03, 0x5f
        /*0026*/ 	.short	0x0101


	//----- nvinfo : EIATTR_INT_WARP_WIDE_INSTR_OFFSETS
	.align		4
        /*0028*/ 	.byte	0x04, 0x31
        /*002a*/ 	.short	(.L_22 - .L_21)


	//   ....[0]....
.L_21:
        /*002c*/ 	.word	0x000005b0


	//   ....[1]....
        /*0030*/ 	.word	0x000005d0


	//   ....[2]....
        /*0034*/ 	.word	0x000007a0


	//----- nvinfo : EIATTR_COOP_GROUP_MASK_REGIDS
	.align		4
.L_22:
        /*0038*/ 	.byte	0x04, 0x29
        /*003a*/ 	.short	(.L_24 - .L_23)


	//   ....[0]....
.L_23:
        /*003c*/ 	.word	0xffffffff


	//   ....[1]....
        /*0040*/ 	.word	0xffffffff


	//   ....[2]....
        /*0044*/ 	.word	0xffffffff


	//   ....[3]....
        /*0048*/ 	.word	0xffffffff


	//   ....[4]....
        /*004c*/ 	.word	0xffffffff


	//   ....[5]....
        /*0050*/ 	.word	0xffffffff


	//----- nvinfo : EIATTR_COOP_GROUP_INSTR_OFFSETS
	.align		4
.L_24:
        /*0054*/ 	.byte	0x04, 0x28
        /*0056*/ 	.short	(.L_26 - .L_25)


	//   ....[0]....
.L_25:
        /*0058*/ 	.word	0x00000060


	//   ....[1]....
        /*005c*/ 	.word	0x00000070


	//   ....[2]....
        /*0060*/ 	.word	0x00000130


	//   ....[3]....
        /*0064*/ 	.word	0x00000430


	//   ....[4]....
        /*0068*/ 	.word	0x000008e0


	//   ....[5]....
        /*006c*/ 	.word	0x00001360


	//----- nvinfo : EIATTR_REG_RECONFIG
	.align		4
.L_26:
        /*0070*/ 	.byte	0x01, 0x54
	.zero		2


	//----- nvinfo : EIATTR_MBARRIER_INSTR_OFFSETS
	.align		4
        /*0074*/ 	.byte	0x04, 0x39
        /*0076*/ 	.short	(.L_28 - .L_27)


	//   ....[0]....
.L_27:
        /*0078*/ 	.word	0x00000250
        /*007c*/ 	.word	0x000000ff
        /*0080*/ 	.word	0x00000000
        /*0084*/ 	.short	0x0100
        /*0086*/ 	.byte	0x08
	.zero		1


	//   ....[1]....
        /*0088*/ 	.word	0x00000260
        /*008c*/ 	.word	0x000000ff
        /*0090*/ 	.word	0x00000070
        /*0094*/ 	.short	0x0100
        /*0096*/ 	.byte	0x08
	.zero		1


	//   ....[2]....
        /*0098*/ 	.word	0x00000270
        /*009c*/ 	.word	0x000000ff
        /*00a0*/ 	.word	0x00000008
        /*00a4*/ 	.short	0x0100
        /*00a6*/ 	.byte	0x08
	.zero		1


	//   ....[3]....
        /*00a8*/ 	.word	0x00000280
        /*00ac*/ 	.word	0x000000ff
        /*00b0*/ 	.word	0x00000078
        /*00b4*/ 	.short	0x0100
        /*00b6*/ 	.byte	0x08
	.zero		1


	//   ....[4]....
        /*00b8*/ 	.word	0x00000290
        /*00bc*/ 	.word	0x000000ff
        /*00c0*/ 	.word	0x00000010
        /*00c4*/ 	.short	0x0100
        /*00c6*/ 	.byte	0x08
	.zero		1


	//   ....[5]....
        /*00c8*/ 	.word	0x000002a0
        /*00cc*/ 	.word	0x000000ff
        /*00d0*/ 	.word	0x00000080
        /*00d4*/ 	.short	0x0100
        /*00d6*/ 	.byte	0x08
	.zero		1


	//   ....[6]....
        /*00d8*/ 	.word	0x000002b0
        /*00dc*/ 	.word	0x000000ff
        /*00e0*/ 	.word	0x00000018
        /*00e4*/ 	.short	0x0100
        /*00e6*/ 	.byte	0x08
	.zero		1


	//   ....[7]....
        /*00e8*/ 	.word	0x000002c0
        /*00ec*/ 	.word	0x000000ff
        /*00f0*/ 	.word	0x00000088
        /*00f4*/ 	.short	0x0100
        /*00f6*/ 	.byte	0x08
	.zero		1


	//   ....[8]....
        /*00f8*/ 	.word	0x000002d0
        /*00fc*/ 	.word	0x000000ff
        /*0100*/ 	.word	0x00000020
        /*0104*/ 	.short	0x0100
        /*0106*/ 	.byte	0x08
	.zero		1


	//   ....[9]....
        /*0108*/ 	.word	0x000002e0
        /*010c*/ 	.word	0x000000ff
        /*0110*/ 	.word	0x00000090
        /*0114*/ 	.short	0x0100
        /*0116*/ 	.byte	0x08
	.zero		1


	//   ....[10]....
        /*0118*/ 	.word	0x000002f0
        /*011c*/ 	.word	0x000000ff
        /*0120*/ 	.word	0x00000028
        /*0124*/ 	.short	0x0100
        /*0126*/ 	.byte	0x08
	.zero		1


	//   ....[11]....
        /*0128*/ 	.word	0x00000300
        /*012c*/ 	.word	0x000000ff
        /*0130*/ 	.word	0x00000098
        /*0134*/ 	.short	0x0100
        /*0136*/ 	.byte	0x08
	.zero		1


	//   ....[12]....
        /*0138*/ 	.word	0x00000310
        /*013c*/ 	.word	0x000000ff
        /*0140*/ 	.word	0x00000030
        /*0144*/ 	.short	0x0100
        /*0146*/ 	.byte	0x08
	.zero		1


	//   ....[13]....
        /*0148*/ 	.word	0x00000320
        /*014c*/ 	.word	0x000000ff
        /*0150*/ 	.word	0x000000a0
        /*0154*/ 	.short	0x0100
        /*0156*/ 	.byte	0x08
	.zero		1


	//   ....[14]....
        /*0158*/ 	.word	0x00000330
        /*015c*/ 	.word	0x000000ff
        /*0160*/ 	.word	0x00000038
        /*0164*/ 	.short	0x0100
        /*0166*/ 	.byte	0x08
	.zero		1


	//   ....[15]....
        /*0168*/ 	.word	0x00000340
        /*016c*/ 	.word	0x000000ff
        /*0170*/ 	.word	0x000000a8
        /*0174*/ 	.short	0x0100
        /*0176*/ 	.byte	0x08
	.zero		1


	//   ....[16]....
        /*0178*/ 	.word	0x00000350
        /*017c*/ 	.word	0x000000ff
        /*0180*/ 	.word	0x00000040
        /*0184*/ 	.short	0x0100
        /*0186*/ 	.byte	0x08
	.zero		1


	//   ....[17]....
        /*0188*/ 	.word	0x00000360
        /*018c*/ 	.word	0x000000ff
        /*0190*/ 	.word	0x000000b0
        /*0194*/ 	.short	0x0100
        /*0196*/ 	.byte	0x08
	.zero		1


	//   ....[18]....
        /*0198*/ 	.word	0x00000370
        /*019c*/ 	.word	0x000000ff
        /*01a0*/ 	.word	0x00000048
        /*01a4*/ 	.short	0x0100
        /*01a6*/ 	.byte	0x08
	.zero		1


	//   ....[19]....
        /*01a8*/ 	.word	0x00000380
        /*01ac*/ 	.word	0x000000ff
        /*01b0*/ 	.word	0x000000b8
        /*01b4*/ 	.short	0x0100
        /*01b6*/ 	.byte	0x08
	.zero		1


	//   ....[20]....
        /*01b8*/ 	.word	0x00000390
        /*01bc*/ 	.word	0x000000ff
        /*01c0*/ 	.word	0x00000050
        /*01c4*/ 	.short	0x0100
        /*01c6*/ 	.byte	0x08
	.zero		1


	//   ....[21]....
        /*01c8*/ 	.word	0x000003a0
        /*01cc*/ 	.word	0x000000ff
        /*01d0*/ 	.word	0x000000c0
        /*01d4*/ 	.short	0x0100
        /*01d6*/ 	.byte	0x08
	.zero		1


	//   ....[22]....
        /*01d8*/ 	.word	0x000003b0
        /*01dc*/ 	.word	0x000000ff
        /*01e0*/ 	.word	0x00000058
        /*01e4*/ 	.short	0x0100
        /*01e6*/ 	.byte	0x08
	.zero		1


	//   ....[23]....
        /*01e8*/ 	.word	0x000003c0
        /*01ec*/ 	.word	0x000000ff
        /*01f0*/ 	.word	0x000000c8
        /*01f4*/ 	.short	0x0100
        /*01f6*/ 	.byte	0x08
	.zero		1


	//   ....[24]....
        /*01f8*/ 	.word	0x000003d0
        /*01fc*/ 	.word	0x000000ff
        /*0200*/ 	.word	0x00000060
        /*0204*/ 	.short	0x0100
        /*0206*/ 	.byte	0x08
	.zero		1


	//   ....[25]....
        /*0208*/ 	.word	0x000003e0
        /*020c*/ 	.word	0x000000ff
        /*0210*/ 	.word	0x000000d0
        /*0214*/ 	.short	0x0100
        /*0216*/ 	.byte	0x08
	.zero		1


	//   ....[26]....
        /*0218*/ 	.word	0x000003f0
        /*021c*/ 	.word	0x000000ff
        /*0220*/ 	.word	0x00000068
        /*0224*/ 	.short	0x0100
        /*0226*/ 	.byte	0x08
	.zero		1


	//   ....[27]....
        /*0228*/ 	.word	0x00000400
        /*022c*/ 	.word	0x000000ff
        /*0230*/ 	.word	0x000000d8
        /*0234*/ 	.short	0x0100
        /*0236*/ 	.byte	0x08
	.zero		1


	//   ....[28]....
        /*0238*/ 	.word	0x00000840
        /*023c*/ 	.word	0x000000ff
        /*0240*/ 	.word	0x000000f0
        /*0244*/ 	.short	0x0100
        /*0246*/ 	.byte	0x06
	.zero		1


	//   ....[29]....
        /*0248*/ 	.word	0x00000890
        /*024c*/ 	.word	0x000000ff
        /*0250*/ 	.word	0x000000f8
        /*0254*/ 	.short	0x0100
        /*0256*/ 	.byte	0x06
	.zero		1


	//   ....[30]....
        /*0258*/ 	.word	0x00001880
        /*025c*/ 	.word	0x000000ff
        /*0260*/ 	.word	0x00000000
        /*0264*/ 	.short	0x010a
        /*0266*/ 	.byte	0x06
	.zero		1


	//   ....[31]....
        /*0268*/ 	.word	0x000018c0
        /*026c*/ 	.word	0x000000ff
        /*0270*/ 	.word	0x00000000
        /*0274*/ 	.short	0x010a
        /*0276*/ 	.byte	0x06
	.zero		1


	//   ....[32]....
        /*0278*/ 	.word	0x000021e0
        /*027c*/ 	.word	0x000000ff
        /*0280*/ 	.word	0x00000000
        /*0284*/ 	.short	0x010a
        /*0286*/ 	.byte	0x0c
	.zero		1


	//   ....[33]....
        /*0288*/ 	.word	0x00002220
        /*028c*/ 	.word	0x000000ff
        /*0290*/ 	.word	0x00000000
        /*0294*/ 	.short	0x010a
        /*0296*/ 	.byte	0x0c
	.zero		1


	//   ....[34]....
        /*0298*/ 	.word	0x00002850
        /*029c*/ 	.word	0x0000008e
        /*02a0*/ 	.word	0x00000000
        /*02a4*/ 	.short	0x0101
        /*02a6*/ 	.byte	0x3f
	.zero		1


	//   ....[35]....
        /*02a8*/ 	.word	0x00002ee0
        /*02ac*/ 	.word	0x0000000b
        /*02b0*/ 	.word	0x00000000
        /*02b4*/ 	.short	0x0101
        /*02b6*/ 	.byte	0x3f
	.zero		1


	//   ....[36]....
        /*02b8*/ 	.word	0x000087e0
        /*02bc*/ 	.word	0x00000014
        /*02c0*/ 	.word	0x00000070
        /*02c4*/ 	.short	0x010a
        /*02c6*/ 	.byte	0x3f
	.zero		1


	//   ....[37]....
        /*02c8*/ 	.word	0x00008b80
        /*02cc*/ 	.word	0x00000008
        /*02d0*/ 	.word	0x000000f8
        /*02d4*/ 	.short	0x0101
        /*02d6*/ 	.byte	0x3f
	.zero		1


	//   ....[38]....
        /*02d8*/ 	.word	0x00009280
        /*02dc*/ 	.word	0x00000006
        /*02e0*/ 	.word	0x00000000
        /*02e4*/ 	.short	0x010a
        /*02e6*/ 	.byte	0x3f
	.zero		1


	//   ....[39]....
        /*02e8*/ 	.word	0x00009300
        /*02ec*/ 	.word	0x00000007
        /*02f0*/ 	.word	0x00000000
        /*02f4*/ 	.short	0x010a
        /*02f6*/ 	.byte	0x3f
	.zero		1


	//   ....[40]....
        /*02f8*/ 	.word	0x00009390
        /*02fc*/ 	.word	0x00000006
        /*0300*/ 	.word	0x00000000
        /*0304*/ 	.short	0x010a
        /*0306*/ 	.byte	0x3f
	.zero		1


	//   ....[41]....
        /*0308*/ 	.word	0x00009420
        /*030c*/ 	.word	0x00000009
        /*0310*/ 	.word	0x00000000
        /*0314*/ 	.short	0x010a
        /*0316*/ 	.byte	0x3f
	.zero		1


	//   ....[42]....
        /*0318*/ 	.word	0x000094b0
        /*031c*/ 	.word	0x00000006
        /*0320*/ 	.word	0x00000000
        /*0324*/ 	.short	0x010a
        /*0326*/ 	.byte	0x3f
	.zero		1


	//   ....[43]....
        /*0328*/ 	.word	0x00009540
        /*032c*/ 	.word	0x00000009
        /*0330*/ 	.word	0x00000000
        /*0334*/ 	.short	0x010a
        /*0336*/ 	.byte	0x3f
	.zero		1


	//   ....[44]....
        /*0338*/ 	.word	0x000095d0
        /*033c*/ 	.word	0x00000006
        /*0340*/ 	.word	0x00000000
        /*0344*/ 	.short	0x010a
        /*0346*/ 	.byte	0x3f
	.zero		1


	//   ....[45]....
        /*0348*/ 	.word	0x00009660
        /*034c*/ 	.word	0x00000009
        /*0350*/ 	.word	0x00000000
        /*0354*/ 	.short	0x010a
        /*0356*/ 	.byte	0x3f
	.zero		1


	//   ....[46]....
        /*0358*/ 	.word	0x000096f0
        /*035c*/ 	.word	0x00000006
        /*0360*/ 	.word	0x00000000
        /*0364*/ 	.short	0x010a
        /*0366*/ 	.byte	0x3f
	.zero		1


	//   ....[47]....
        /*0368*/ 	.word	0x00009780
        /*036c*/ 	.word	0x00000009
        /*0370*/ 	.word	0x00000000
        /*0374*/ 	.short	0x010a
        /*0376*/ 	.byte	0x3f
	.zero		1


	//   ....[48]....
        /*0378*/ 	.word	0x00009810
        /*037c*/ 	.word	0x00000006
        /*0380*/ 	.word	0x00000000
        /*0384*/ 	.short	0x010a
        /*0386*/ 	.byte	0x3f
	.zero		1


	//   ....[49]....
        /*0388*/ 	.word	0x000098a0
        /*038c*/ 	.word	0x00000009
        /*0390*/ 	.word	0x00000000
        /*0394*/ 	.short	0x010a
        /*0396*/ 	.byte	0x3f
	.zero		1


	//   ....[50]....
        /*0398*/ 	.word	0x00009930
        /*039c*/ 	.word	0x00000006
        /*03a0*/ 	.word	0x00000000
        /*03a4*/ 	.short	0x010a
        /*03a6*/ 	.byte	0x3f
	.zero		1


	//   ....[51]....
        /*03a8*/ 	.word	0x000099c0
        /*03ac*/ 	.word	0x00000003
        /*03b0*/ 	.word	0x00000000
        /*03b4*/ 	.short	0x010a
        /*03b6*/ 	.byte	0x3f
	.zero		1


	//   ....[52]....
        /*03b8*/ 	.word	0x00009a30
        /*03bc*/ 	.word	0x0000000c
        /*03c0*/ 	.word	0x00000000
        /*03c4*/ 	.short	0x010a
        /*03c6*/ 	.byte	0x3f
	.zero		1


	//   ....[53]....
        /*03c8*/ 	.word	0x00009a90
        /*03cc*/ 	.word	0x0000008e
        /*03d0*/ 	.word	0x00000000
        /*03d4*/ 	.short	0x010a
        /*03d6*/ 	.byte	0x3f
	.zero		1


	//   ....[54]....
        /*03d8*/ 	.word	0x00009b60
        /*03dc*/ 	.word	0x00000014
        /*03e0*/ 	.word	0x00000070
        /*03e4*/ 	.short	0x010a
        /*03e6*/ 	.byte	0x3f
	.zero		1


	//   ....[55]....
        /*03e8*/ 	.word	0x00009c30
        /*03ec*/ 	.word	0x00000006
        /*03f0*/ 	.word	0x00000000
        /*03f4*/ 	.short	0x010a
        /*03f6*/ 	.byte	0x3f
	.zero		1


	//   ....[56]....
        /*03f8*/ 	.word	0x00009c80
        /*03fc*/ 	.word	0x00000007
        /*0400*/ 	.word	0x00000000
        /*0404*/ 	.short	0x010a
        /*0406*/ 	.byte	0x3f
	.zero		1


	//   ....[57]....
        /*0408*/ 	.word	0x00009cd0
        /*040c*/ 	.word	0x00000006
        /*0410*/ 	.word	0x00000000
        /*0414*/ 	.short	0x010a
        /*0416*/ 	.byte	0x3f
	.zero		1


	//   ....[58]....
        /*0418*/ 	.word	0x00009d20
        /*041c*/ 	.word	0x00000009
        /*0420*/ 	.word	0x00000000
        /*0424*/ 	.short	0x010a
        /*0426*/ 	.byte	0x3f
	.zero		1


	//   ....[59]....
        /*0428*/ 	.word	0x00009d70
        /*042c*/ 	.word	0x00000006
        /*0430*/ 	.word	0x00000000
        /*0434*/ 	.short	0x010a
        /*0436*/ 	.byte	0x3f
	.zero		1


	//   ....[60]....
        /*0438*/ 	.word	0x00009dc0
        /*043c*/ 	.word	0x00000009
        /*0440*/ 	.word	0x00000000
        /*0444*/ 	.short	0x010a
        /*0446*/ 	.byte	0x3f
	.zero		1


	//   ....[61]....
        /*0448*/ 	.word	0x00009e10
        /*044c*/ 	.word	0x00000006
        /*0450*/ 	.word	0x00000000
        /*0454*/ 	.short	0x010a
        /*0456*/ 	.byte	0x3f
	.zero		1


	//   ....[62]....
        /*0458*/ 	.word	0x00009e60
        /*045c*/ 	.word	0x00000009
        /*0460*/ 	.word	0x00000000
        /*0464*/ 	.short	0x010a
        /*0466*/ 	.byte	0x3f
	.zero		1


	//   ....[63]....
        /*0468*/ 	.word	0x00009eb0
        /*046c*/ 	.word	0x00000006
        /*0470*/ 	.word	0x00000000
        /*0474*/ 	.short	0x010a
        /*0476*/ 	.byte	0x3f
	.zero		1


	//   ....[64]....
        /*0478*/ 	.word	0x00009f00
        /*047c*/ 	.word	0x00000009
        /*0480*/ 	.word	0x00000000
        /*0484*/ 	.short	0x010a
        /*0486*/ 	.byte	0x3f
	.zero		1


	//   ....[65]....
        /*0488*/ 	.word	0x00009f50
        /*048c*/ 	.word	0x00000006
        /*0490*/ 	.word	0x00000000
        /*0494*/ 	.short	0x010a
        /*0496*/ 	.byte	0x3f
	.zero		1


	//   ....[66]....
        /*0498*/ 	.word	0x00009fa0
        /*049c*/ 	.word	0x00000009
        /*04a0*/ 	.word	0x00000000
        /*04a4*/ 	.short	0x010a
        /*04a6*/ 	.byte	0x3f
	.zero		1


	//   ....[67]....
        /*04a8*/ 	.word	0x00009ff0
        /*04ac*/ 	.word	0x00000006
        /*04b0*/ 	.word	0x00000000
        /*04b4*/ 	.short	0x010a
        /*04b6*/ 	.byte	0x3f
	.zero		1


	//----- nvinfo : EIATTR_NUM_MBARRIERS
	.align		4
.L_28:
        /*04b8*/ 	.byte	0x03, 0x38
        /*04ba*/ 	.short	0x001e


	//----- nvinfo : EIATTR_EXIT_INSTR_OFFSETS
	.align		4
        /*04bc*/ 	.byte	0x04, 0x1c
        /*04be*/ 	.short	(.L_30 - .L_29)


	//   ....[0]....
.L_29:
        /*04c0*/ 	.word	0x00000a40


	//   ....[1]....
        /*04c4*/ 	.word	0x00001230


	//   ....[2]....
        /*04c8*/ 	.word	0x00007f00


	//   ....[3]....
        /*04cc*/ 	.word	0x00008460


	//   ....[4]....
        /*04d0*/ 	.word	0x00009a10


	//----- nvinfo : EIATTR_MAX_THREADS
	.align		4
.L_30:
        /*04d4*/ 	.byte	0x04, 0x05
        /*04d6*/ 	.short	(.L_32 - .L_31)
.L_31:
        /*04d8*/ 	.word	0x00000180
        /*04dc*/ 	.word	0x00000001
        /*04e0*/ 	.word	0x00000001


	//----- nvinfo : EIATTR_CRS_STACK_SIZE
	.align		4
.L_32:
        /*04e4*/ 	.byte	0x04, 0x1e
        /*04e6*/ 	.short	(.L_34 - .L_33)
.L_33:
        /*04e8*/ 	.word	0x00000000


	//----- nvinfo : EIATTR_CBANK_PARAM_SIZE
	.align		4
.L_34:
        /*04ec*/ 	.byte	0x03, 0x19
        /*04ee*/ 	.short	0x0470


	//----- nvinfo : EIATTR_PARAM_CBANK
	.align		4
        /*04f0*/ 	.byte	0x04, 0x0a
        /*04f2*/ 	.short	(.L_36 - .L_35)
	.align		4
.L_35:
        /*04f4*/ 	.word	index@(.nv.constant0._ZN7cutlass13device_kernelINS_4gemm6kernel13GemmUniversalIN4cute5tupleIJiiiiEEENS1_10collective13CollectiveMmaINS1_37MainloopSm90TmaGmmaWarpSpecializedFP8ILi14ENS5_IJNS4_1CILi1EEENSA_ILi2EEESB_EEENS1_35KernelTmaWarpSpecializedCooperativeEEENS5_IJNSA_ILi128EEESG_NSA_ILi64EEEEEENS_12float_e5m2_tENS5_IJlSB_lEEESJ_SK_NS4_8TiledMMAINS4_8MMA_AtomIJNS4_4SM904GMMA31MMA_64x128x32_F32E5M2E5M2_SS_TNILNSO_7ScaleInE1ELSQ_1EEEEEENS4_6LayoutINS5_IJSC_SB_SB_EEENS5_IJSB_NSA_ILi0EEESV_EEEEENS5_IJNS4_10UnderscoreESY_SY_EEEEENS4_23SM90_TMA_LOAD_MULTICASTENS4_14ComposedLayoutINS4_7SwizzleILi2ELi4ELi3EEENS4_18smem_ptr_flag_bitsILi8EEENST_INS5_IJNSA_ILi8EEESH_EEENS5_IJSH_SB_EEEEEEEvNS4_8identityENS4_13SM90_TMA_LOADES1B_vS1C_EENS_8epilogue10collective6detail29Sm90TmaWarpSpecializedAdapterINS1G_15DefaultEpilogueISJ_SK_SK_NS1F_6thread17LinearCombinationISJ_Li1EffLNS1K_9ScaleType4KindE0ELNS_15FloatRoundStyleE2ESJ_EENS1_15EpilogueDefaultEEEEEvvEEEEvNT_6ParamsE)
        /*04f8*/ 	.short	0x0210
        /*04fa*/ 	.short	0x0470


	//----- nvinfo : EIATTR_SW_WAR
	.align		4
.L_36:
        /*04fc*/ 	.byte	0x04, 0x36
        /*04fe*/ 	.short	(.L_38 - .L_37)
.L_37:
        /*0500*/ 	.word	0x00000008
.L_38:


//--------------------- .nv.callgraph             --------------------------
	.section	.nv.callgraph,"",@"SHT_CUDA_CALLGRAPH"
	.align	4
	.sectionentsize	8
	.align		4
        /*0000*/ 	.word	0x00000000
	.align		4
        /*0004*/ 	.word	0xffffffff
	.align		4
        /*0008*/ 	.word	0x00000000
	.align		4
        /*000c*/ 	.word	0xfffffffe
	.align		4
        /*0010*/ 	.word	0x00000000
	.align		4
        /*0014*/ 	.word	0xfffffffd
	.align		4
        /*0018*/ 	.word	0x00000000
	.align		4
        /*001c*/ 	.word	0xfffffffc


//--------------------- .nv.constant4             --------------------------
	.section	.nv.constant4,"a",@progbits
	.align	8
	.align		8
.nv.constant4:
        /*0000*/ 	.dword	_ZN39_INTERNAL_bcb883be_4_k_cu_3ffcb1c8_43124cuda3std3__45__cpo5beginE
	.align		8
        /*0008*/ 	.dword	_ZN39_INTERNAL_bcb883be_4_k_cu_3ffcb1c8_43124cuda3std3__45__cpo3endE
	.align		8
        /*0010*/ 	.dword	_ZN39_INTERNAL_bcb883be_4_k_cu_3ffcb1c8_43124cuda3std3__45__cpo6cbeginE
	.align		8
        /*0018*/ 	.dword	_ZN39_INTERNAL_bcb883be_4_k_cu_3ffcb1c8_43124cuda3std3__45__cpo4cendE
	.align		8
        /*0020*/ 	.dword	_ZN39_INTERNAL_bcb883be_4_k_cu_3ffcb1c8_43124cuda3std3__441_GLOBAL__N__bcb883be_4_k_cu_3ffcb1c8_43126ignoreE
	.align		8
        /*0028*/ 	.dword	_ZN39_INTERNAL_bcb883be_4_k_cu_3ffcb1c8_43124cuda3std3__419piecewise_constructE
	.align		8
        /*0030*/ 	.dword	_ZN39_INTERNAL_bcb883be_4_k_cu_3ffcb1c8_43124cuda3std3__48in_placeE
	.align		8
        /*0038*/ 	.dword	_ZN39_INTERNAL_bcb883be_4_k_cu_3ffcb1c8_43124cuda3std6ranges3__45__cpo4swapE
	.align		8
        /*0040*/ 	.dword	_ZN39_INTERNAL_bcb883be_4_k_cu_3ffcb1c8_43124cuda3std6ranges3__45__cpo9iter_moveE
	.align		8
        /*0048*/ 	.dword	_ZN39_INTERNAL_bcb883be_4_k_cu_3ffcb1c8_43124cute7productE
	.align		8
        /*0050*/ 	.dword	_ZN39_INTERNAL_bcb883be_4_k_cu_3ffcb1c8_43124cute1_E


//--------------------- .text._ZN7cutlass13device_kernelINS_4gemm6kernel13GemmUniversalIN4cute5tupleIJiiiiEEENS1_10collective13CollectiveMmaINS1_37MainloopSm90TmaGmmaWarpSpecializedFP8ILi14ENS5_IJNS4_1CILi1EEENSA_ILi2EEESB_EEENS1_35KernelTmaWarpSpecializedCooperativeEEENS5_IJNSA_ILi128EEESG_NSA_ILi64EEEEEENS_12float_e5m2_tENS5_IJlSB_lEEESJ_SK_NS4_8TiledMMAINS4_8MMA_AtomIJNS4_4SM904GMMA31MMA_64x128x32_F32E5M2E5M2_SS_TNILNSO_7ScaleInE1ELSQ_1EEEEEENS4_6LayoutINS5_IJSC_SB_SB_EEENS5_IJSB_NSA_ILi0EEESV_EEEEENS5_IJNS4_10UnderscoreESY_SY_EEEEENS4_23SM90_TMA_LOAD_MULTICASTENS4_14ComposedLayoutINS4_7SwizzleILi2ELi4ELi3EEENS4_18smem_ptr_flag_bitsILi8EEENST_INS5_IJNSA_ILi8EEESH_EEENS5_IJSH_SB_EEEEEEEvNS4_8identityENS4_13SM90_TMA_LOADES1B_vS1C_EENS_8epilogue10collective6detail29Sm90TmaWarpSpecializedAdapterINS1G_15DefaultEpilogueISJ_SK_SK_NS1F_6thread17LinearCombinationISJ_Li1EffLNS1K_9ScaleType4KindE0ELNS_15FloatRoundStyleE2ESJ_EENS1_15EpilogueDefaultEEEEEvvEEEEvNT_6ParamsE --------------------------
	.section	.text._ZN7cutlass13device_kernelINS_4gemm6kernel13GemmUniversalIN4cute5tupleIJiiiiEEENS1_10collective13CollectiveMmaINS1_37MainloopSm90TmaGmmaWarpSpecializedFP8ILi14ENS5_IJNS4_1CILi1EEENSA_ILi2EEESB_EEENS1_35KernelTmaWarpSpecializedCooperativeEEENS5_IJNSA_ILi128EEESG_NSA_ILi64EEEEEENS_12float_e5m2_tENS5_IJlSB_lEEESJ_SK_NS4_8TiledMMAINS4_8MMA_AtomIJNS4_4SM904GMMA31MMA_64x128x32_F32E5M2E5M2_SS_TNILNSO_7ScaleInE1ELSQ_1EEEEEENS4_6LayoutINS5_IJSC_SB_SB_EEENS5_IJSB_NSA_ILi0EEESV_EEEEENS5_IJNS4_10UnderscoreESY_SY_EEEEENS4_23SM90_TMA_LOAD_MULTICASTENS4_14ComposedLayoutINS4_7SwizzleILi2ELi4ELi3EEENS4_18smem_ptr_flag_bitsILi8EEENST_INS5_IJNSA_ILi8EEESH_EEENS5_IJSH_SB_EEEEEEEvNS4_8identityENS4_13SM90_TMA_LOADES1B_vS1C_EENS_8epilogue10collective6detail29Sm90TmaWarpSpecializedAdapterINS1G_15DefaultEpilogueISJ_SK_SK_NS1F_6thread17LinearCombinationISJ_Li1EffLNS1K_9ScaleType4KindE0ELNS_15FloatRoundStyleE2ESJ_EENS1_15EpilogueDefaultEEEEEvvEEEEvNT_6ParamsE,"ax",@progbits
	.align	128
.text._ZN7cutlass13device_kernelINS_4gemm6kernel13GemmUniversalIN4cute5tupleIJiiiiEEENS1_10collective13CollectiveMmaINS1_37MainloopSm90TmaGmmaWarpSpecializedFP8ILi14ENS5_IJNS4_1CILi1EEENSA_ILi2EEESB_EEENS1_35KernelTmaWarpSpecializedCooperativeEEENS5_IJNSA_ILi128EEESG_NSA_ILi64EEEEEENS_12float_e5m2_tENS5_IJlSB_lEEESJ_SK_NS4_8TiledMMAINS4_8MMA_AtomIJNS4_4SM904GMMA31MMA_64x128x32_F32E5M2E5M2_SS_TNILNSO_7ScaleInE1ELSQ_1EEEEEENS4_6LayoutINS5_IJSC_SB_SB_EEENS5_IJSB_NSA_ILi0EEESV_EEEEENS5_IJNS4_10UnderscoreESY_SY_EEEEENS4_23SM90_TMA_LOAD_MULTICASTENS4_14ComposedLayoutINS4_7SwizzleILi2ELi4ELi3EEENS4_18smem_ptr_flag_bitsILi8EEENST_INS5_IJNSA_ILi8EEESH_EEENS5_IJSH_SB_EEEEEEEvNS4_8identityENS4_13SM90_TMA_LOADES1B_vS1C_EENS_8epilogue10collective6detail29Sm90TmaWarpSpecializedAdapterINS1G_15DefaultEpilogueISJ_SK_SK_NS1F_6thread17LinearCombinationISJ_Li1EffLNS1K_9ScaleType4KindE0ELNS_15FloatRoundStyleE2ESJ_EENS1_15EpilogueDefaultEEEEEvvEEEEvNT_6ParamsE:
        .type           _ZN7cutlass13device_kernelINS_4gemm6kernel13GemmUniversalIN4cute5tupleIJiiiiEEENS1_10collective13CollectiveMmaINS1_37MainloopSm90TmaGmmaWarpSpecializedFP8ILi14ENS5_IJNS4_1CILi1EEENSA_ILi2EEESB_EEENS1_35KernelTmaWarpSpecializedCooperativeEEENS5_IJNSA_ILi128EEESG_NSA_ILi64EEEEEENS_12float_e5m2_tENS5_IJlSB_lEEESJ_SK_NS4_8TiledMMAINS4_8MMA_AtomIJNS4_4SM904GMMA31MMA_64x128x32_F32E5M2E5M2_SS_TNILNSO_7ScaleInE1ELSQ_1EEEEEENS4_6LayoutINS5_IJSC_SB_SB_EEENS5_IJSB_NSA_ILi0EEESV_EEEEENS5_IJNS4_10UnderscoreESY_SY_EEEEENS4_23SM90_TMA_LOAD_MULTICASTENS4_14ComposedLayoutINS4_7SwizzleILi2ELi4ELi3EEENS4_18smem_ptr_flag_bitsILi8EEENST_INS5_IJNSA_ILi8EEESH_EEENS5_IJSH_SB_EEEEEEEvNS4_8identityENS4_13SM90_TMA_LOADES1B_vS1C_EENS_8epilogue10collective6detail29Sm90TmaWarpSpecializedAdapterINS1G_15DefaultEpilogueISJ_SK_SK_NS1F_6thread17LinearCombinationISJ_Li1EffLNS1K_9ScaleType4KindE0ELNS_15FloatRoundStyleE2ESJ_EENS1_15EpilogueDefaultEEEEEvvEEEEvNT_6ParamsE,@function
        .size           _ZN7cutlass13device_kernelINS_4gemm6kernel13GemmUniversalIN4cute5tupleIJiiiiEEENS1_10collective13CollectiveMmaINS1_37MainloopSm90TmaGmmaWarpSpecializedFP8ILi14ENS5_IJNS4_1CILi1EEENSA_ILi2EEESB_EEENS1_35KernelTmaWarpSpecializedCooperativeEEENS5_IJNSA_ILi128EEESG_NSA_ILi64EEEEEENS_12float_e5m2_tENS5_IJlSB_lEEESJ_SK_NS4_8TiledMMAINS4_8MMA_AtomIJNS4_4SM904GMMA31MMA_64x128x32_F32E5M2E5M2_SS_TNILNSO_7ScaleInE1ELSQ_1EEEEEENS4_6LayoutINS5_IJSC_SB_SB_EEENS5_IJSB_NSA_ILi0EEESV_EEEEENS5_IJNS4_10UnderscoreESY_SY_EEEEENS4_23SM90_TMA_LOAD_MULTICASTENS4_14ComposedLayoutINS4_7SwizzleILi2ELi4ELi3EEENS4_18smem_ptr_flag_bitsILi8EEENST_INS5_IJNSA_ILi8EEESH_EEENS5_IJSH_SB_EEEEEEEvNS4_8identityENS4_13SM90_TMA_LOADES1B_vS1C_EENS_8epilogue10collective6detail29Sm90TmaWarpSpecializedAdapterINS1G_15DefaultEpilogueISJ_SK_SK_NS1F_6thread17LinearCombinationISJ_Li1EffLNS1K_9ScaleType4KindE0ELNS_15FloatRoundStyleE2ESJ_EENS1_15EpilogueDefaultEEEEEvvEEEEvNT_6ParamsE,(.L_x_227 - _ZN7cutlass13device_kernelINS_4gemm6kernel13GemmUniversalIN4cute5tupleIJiiiiEEENS1_10collective13CollectiveMmaINS1_37MainloopSm90TmaGmmaWarpSpecializedFP8ILi14ENS5_IJNS4_1CILi1EEENSA_ILi2EEESB_EEENS1_35KernelTmaWarpSpecializedCooperativeEEENS5_IJNSA_ILi128EEESG_NSA_ILi64EEEEEENS_12float_e5m2_tENS5_IJlSB_lEEESJ_SK_NS4_8TiledMMAINS4_8MMA_AtomIJNS4_4SM904GMMA31MMA_64x128x32_F32E5M2E5M2_SS_TNILNSO_7ScaleInE1ELSQ_1EEEEEENS4_6LayoutINS5_IJSC_SB_SB_EEENS5_IJSB_NSA_ILi0EEESV_EEEEENS5_IJNS4_10UnderscoreESY_SY_EEEEENS4_23SM90_TMA_LOAD_MULTICASTENS4_14ComposedLayoutINS4_7SwizzleILi2ELi4ELi3EEENS4_18smem_ptr_flag_bitsILi8EEENST_INS5_IJNSA_ILi8EEESH_EEENS5_IJSH_SB_EEEEEEEvNS4_8identityENS4_13SM90_TMA_LOADES1B_vS1C_EENS_8epilogue10collective6detail29Sm90TmaWarpSpecializedAdapterINS1G_15DefaultEpilogueISJ_SK_SK_NS1F_6thread17LinearCombinationISJ_Li1EffLNS1K_9ScaleType4KindE0ELNS_15FloatRoundStyleE2ESJ_EENS1_15EpilogueDefaultEEEEEvvEEEEvNT_6ParamsE)
        .other          _ZN7cutlass13device_kernelINS_4gemm6kernel13GemmUniversalIN4cute5tupleIJiiiiEEENS1_10collective13CollectiveMmaINS1_37MainloopSm90TmaGmmaWarpSpecializedFP8ILi14ENS5_IJNS4_1CILi1EEENSA_ILi2EEESB_EEENS1_35KernelTmaWarpSpecializedCooperativeEEENS5_IJNSA_ILi128EEESG_NSA_ILi64EEEEEENS_12float_e5m2_tENS5_IJlSB_lEEESJ_SK_NS4_8TiledMMAINS4_8MMA_AtomIJNS4_4SM904GMMA31MMA_64x128x32_F32E5M2E5M2_SS_TNILNSO_7ScaleInE1ELSQ_1EEEEEENS4_6LayoutINS5_IJSC_SB_SB_EEENS5_IJSB_NSA_ILi0EEESV_EEEEENS5_IJNS4_10UnderscoreESY_SY_EEEEENS4_23SM90_TMA_LOAD_MULTICASTENS4_14ComposedLayoutINS4_7SwizzleILi2ELi4ELi3EEENS4_18smem_ptr_flag_bitsILi8EEENST_INS5_IJNSA_ILi8EEESH_EEENS5_IJSH_SB_EEEEEEEvNS4_8identityENS4_13SM90_TMA_LOADES1B_vS1C_EENS_8epilogue10collective6detail29Sm90TmaWarpSpecializedAdapterINS1G_15DefaultEpilogueISJ_SK_SK_NS1F_6thread17LinearCombinationISJ_Li1EffLNS1K_9ScaleType4KindE0ELNS_15FloatRoundStyleE2ESJ_EENS1_15EpilogueDefaultEEEEEvvEEEEvNT_6ParamsE,@"STO_CUDA_ENTRY STV_DEFAULT"
_ZN7cutlass13device_kernelINS_4gemm6kernel13GemmUniversalIN4cute5tupleIJiiiiEEENS1_10collective13CollectiveMmaINS1_37MainloopSm90TmaGmmaWarpSpecializedFP8ILi14ENS5_IJNS4_1CILi1EEENSA_ILi2EEESB_EEENS1_35KernelTmaWarpSpecializedCooperativeEEENS5_IJNSA_ILi128EEESG_NSA_ILi64EEEEEENS_12float_e5m2_tENS5_IJlSB_lEEESJ_SK_NS4_8TiledMMAINS4_8MMA_AtomIJNS4_4SM904GMMA31MMA_64x128x32_F32E5M2E5M2_SS_TNILNSO_7ScaleInE1ELSQ_1EEEEEENS4_6LayoutINS5_IJSC_SB_SB_EEENS5_IJSB_NSA_ILi0EEESV_EEEEENS5_IJNS4_10UnderscoreESY_SY_EEEEENS4_23SM90_TMA_LOAD_MULTICASTENS4_14ComposedLayoutINS4_7SwizzleILi2ELi4ELi3EEENS4_18smem_ptr_flag_bitsILi8EEENST_INS5_IJNSA_ILi8EEESH_EEENS5_IJSH_SB_EEEEEEEvNS4_8identityENS4_13SM90_TMA_LOADES1B_vS1C_EENS_8epilogue10collective6detail29Sm90TmaWarpSpecializedAdapterINS1G_15DefaultEpilogueISJ_SK_SK_NS1F_6thread17LinearCombinationISJ_Li1EffLNS1K_9ScaleType4KindE0ELNS_15FloatRoundStyleE2ESJ_EENS1_15EpilogueDefaultEEEEEvvEEEEvNT_6ParamsE:
[----:B------:R-:W-:Y:S01]  /*0000*/  LDC R1, c[0x0][0x28] ;  /* 0x00000a00ff017b82 */ /* 0x000fe20000000800 */
[----:B------:R-:W0:Y:S01]  /*0010*/  S2R R0, SR_TID.X ;  /* 0x0000000000007919 */ /* 0x000e220000002100 */
[----:B------:R-:W-:Y:S01]  /*0020*/  ELECT P0, URZ, PT ;  /* 0x00000000003f782f */ /* 0x000fe20003800000 */
[----:B------:R-:W-:Y:S01]  /*0030*/  BSSY B0, `(.L_x_0) ;  /* 0x000000f000007945 */ /* 0x000fe20003800000 */
[--C-:B0-----:R-:W-:Y:S02]  /*0040*/  SHF.R.U32.HI R2, RZ, 0x5, R0.reuse ;  /* 0x00000005ff027819 */ /* 0x101fe40000011600 */
[----:B------:R-:W-:-:S03]  /*0050*/  SHF.R.U32.HI R3, RZ, 0x7, R0 ;  /* 0x00000007ff037819 */ /* 0x000fc60000011600 */
[----:B------:R-:W0:Y:S04]  /*0060*/  SHFL.IDX PT, R6, R2, RZ, 0x1f ;  /* 0x00001fff02067589 */ /* 0x000e2800000e0000 */
[----:B------:R1:W2:Y:S01]  /*0070*/  SHFL.IDX PT, R4, R3, RZ, 0x1f ;  /* 0x00001fff03047589 */ /* 0x0002a200000e0000 */
[----:B0-----:R-:W-:-:S13]  /*0080*/  ISETP.NE.OR P0, PT, R6, RZ, !P0 ;  /* 0x000000ff0600720c */ /* 0x001fda0004705670 */
[----:B-12---:R-:W-:Y:S05]  /*0090*/  @P0 BRA `(.L_x_1) ;  /* 0x0000000000200947 */ /* 0x006fea0003800000 */
[----:B------:R-:W-:Y:S02]  /*00a0*/  ULDC.64 UR4, c[0x0][0x198] ;  /* 0x0000660000047ab9 */ /* 0x000fe40000000a00 */
[----:B------:R-:W-:Y:S02]  /*00b0*/  UIADD3 UR6, UP0, UR4, 0xf0, URZ ;  /* 0x000000f004067890 */ /* 0x000fe4000ff1e03f */
[----:B------:R-:W-:Y:S02]  /*00c0*/  UIADD3 UR4, UP1, UR4, 0x1f0, URZ ;  /* 0x000001f004047890 */ /* 0x000fe4000ff3e03f */
[----:B------:R-:W-:Y:S02]  /*00d0*/  UIADD3.X UR7, URZ, UR5, URZ, UP0, !UPT ;  /* 0x000000053f077290 */ /* 0x000fe400087fe43f */
[----:B------:R-:W-:-:S07]  /*00e0*/  UIADD3.X UR5, URZ, UR5, URZ, UP1, !UPT ;  /* 0x000000053f057290 */ /* 0x000fce0008ffe43f */
[----:B------:R0:W-:Y:S02]  /*00f0*/  UTMACCTL.PF [UR6] ;  /* 0x00000000060079b9 */ /* 0x0001e40008040000 */
[----:B------:R0:W-:Y:S02]  /*0100*/  UTMACCTL.PF [UR4] ;  /* 0x00000000040079b9 */ /* 0x0001e40008040000 */
[----:B0-----:R-:W-:Y:S01]  /*0110*/  NOP ;  /* 0x0000000000007918 */ /* 0x001fe20000000000 */
.L_x_1:
[----:B------:R-:W-:Y:S05]  /*0120*/  BSYNC B0 ;  /* 0x0000000000007941 */ /* 0x000fea0003800000 */
.L_x_0:
[----:B------:R-:W0:Y:S02]  /*0130*/  SHFL.IDX PT, R3, R2, RZ, 0x1f ;  /* 0x00001fff02037589 */ /* 0x000e2400000e0000 */
[----:B0-----:R-:W-:-:S13]  /*0140*/  ISETP.NE.AND P0, PT, R3, RZ, PT ;  /* 0x000000ff0300720c */ /* 0x001fda0003f05270 */
[----:B------:R-:W-:Y:S05]  /*0150*/  @P0 BRA `(.L_x_2) ;  /* 0x0000000000b40947 */ /* 0x000fea0003800000 */
[----:B------:R-:W-:Y:S01]  /*0160*/  ELECT P0, URZ, PT ;  /* 0x00000000003f782f */ /* 0x000fe20003800000 */
[----:B------:R-:W-:-:S12]  /*0170*/  BSSY B0, `(.L_x_2) ;  /* 0x000002b000007945 */ /* 0x000fd80003800000 */
[----:B------:R-:W-:Y:S05]  /*0180*/  @!P0 BRA `(.L_x_3) ;  /* 0x0000000000a48947 */ /* 0x000fea0003800000 */
[----:B------:R-:W0:Y:S01]  /*0190*/  S2UR UR8, SR_CgaCtaId ;  /* 0x00000000000879c3 */ /* 0x000e220000008800 */
[----:B------:R-:W-:Y:S01]  /*01a0*/  UMOV UR4, 0x400 ;  /* 0x0000040000047882 */ /* 0x000fe20000000000 */
[----:B------:R-:W-:Y:S01]  /*01b0*/  UMOV UR5, 0x1 ;  /* 0x0000000100057882 */ /* 0x000fe20000000000 */
[----:B------:R-:W-:Y:S02]  /*01c0*/  UMOV UR6, 0x4 ;  /* 0x0000000400067882 */ /* 0x000fe40000000000 */
[----:B------:R-:W-:-:S04]  /*01d0*/  UIADD3 UR6, -UR6, 0x100000, URZ ;  /* 0x0010000006067890 */ /* 0x000fc8000fffe13f */
[----:B------:R-:W-:Y:S02]  /*01e0*/  USHF.L.U32 UR7, UR6, 0xb, URZ ;  /* 0x0000000b06077899 */ /* 0x000fe4000800063f */
[----:B------:R-:W-:Y:S02]  /*01f0*/  USHF.L.U32 UR6, UR6, 0x1, URZ ;  /* 0x0000000106067899 */ /* 0x000fe4000800063f */
[----:B0-----:R-:W-:Y:S02]  /*0200*/  ULEA UR8, UR8, UR4, 0x18 ;  /* 0x0000000408087291 */ /* 0x001fe4000f8ec03f */
[----:B------:R-:W-:-:S04]  /*0210*/  UIADD3 UR4, -UR5, 0x100000, URZ ;  /* 0x0010000005047890 */ /* 0x000fc8000fffe13f */
[----:B------:R-:W-:Y:S02]  /*0220*/  USHF.L.U32 UR5, UR4, 0xb, URZ ;  /* 0x0000000b04057899 */ /* 0x000fe4000800063f */
[----:B------:R-:W-:Y:S01]  /*0230*/  USHF.L.U32 UR4, UR4, 0x1, URZ ;  /* 0x0000000104047899 */ /* 0x000fe2000800063f */
[----:B------:R-:W0:Y:S11]  /*0240*/  FENCE.VIEW.ASYNC.S ;  /* 0x00000000000073c6 */ /* 0x000e360000000000 */
[----:B0-----:R0:W1:Y:S01]  /*0250*/  SYNCS.EXCH.64 URZ, [UR8], UR4 ;  /* 0x00000004083f75b2 */ /* 0x0010620008000100 */
[----:B------:R0:W2:Y:S01]  /*0260*/  SYNCS.EXCH.64 URZ, [UR8+0x70], UR6 ;  /* 0x00007006083f75b2 */ /* 0x0000a20008000100 */
[----:B------:R0:W3:Y:S01]  /*0270*/  SYNCS.EXCH.64 URZ, [UR8+0x8], UR4 ;  /* 0x00000804083f75b2 */ /* 0x0000e20008000100 */
[----:B------:R0:W4:Y:S01]  /*0280*/  SYNCS.EXCH.64 URZ, [UR8+0x78], UR6 ;  /* 0x00007806083f75b2 */ /* 0x0001220008000100 */
[----:B------:R0:W0:Y:S01]  /*0290*/  SYNCS.EXCH.64 URZ, [UR8+0x10], UR4 ;  /* 0x00001004083f75b2 */ /* 0x0000220008000100 */
        /* <DEDUP_REMOVED lines=23> */
[----:B-1234-:R-:W-:Y:S01]  /*0410*/  NOP ;  /* 0x0000000000007918 */ /* 0x01efe20000000000 */
.L_x_3:
[----:B0-----:R-:W-:Y:S05]  /*0420*/  BSYNC B0 ;  /* 0x0000000000007941 */ /* 0x001fea0003800000 */
.L_x_2:
[----:B------:R-:W0:Y:S01]  /*0430*/  SHFL.IDX PT, R2, R2, RZ, 0x1f ;  /* 0x00001fff02027589 */ /* 0x000e2200000e0000 */
[----:B------:R-:W-:Y:S01]  /*0440*/  SHF.R.S32.HI R5, RZ, 0x1f, R0 ;  /* 0x0000001fff057819 */ /* 0x000fe20000011400 */
[----:B------:R-:W1:Y:S01]  /*0450*/  S2UR UR8, SR_CTAID.X ;  /* 0x00000000000879c3 */ /* 0x000e620000002500 */
[----:B------:R-:W-:Y:S01]  /*0460*/  ELECT P0, URZ, PT ;  /* 0x00000000003f782f */ /* 0x000fe20003800000 */
[----:B------:R-:W2:Y:S01]  /*0470*/  S2R R8, SR_CTAID.Y ;  /* 0x0000000000087919 */ /* 0x000ea20000002600 */
[----:B------:R-:W-:Y:S01]  /*0480*/  LEA.HI R5, R5, R0, RZ, 0x7 ;  /* 0x0000000005057211 */ /* 0x000fe200078f38ff */
[----:B------:R-:W-:Y:S01]  /*0490*/  ULDC UR4, c[0x0][0x154] ;  /* 0x0000550000047ab9 */ /* 0x000fe20000000800 */
[----:B------:R-:W-:Y:S01]  /*04a0*/  NOP ;  /* 0x0000000000007918 */ /* 0x000fe20000000000 */
[----:B------:R-:W-:Y:S01]  /*04b0*/  NOP ;  /* 0x0000000000007918 */ /* 0x000fe20000000000 */
[----:B------:R-:W-:Y:S01]  /*04c0*/  LOP3.LUT R5, R5, 0xffffff80, RZ, 0xc0, !PT ;  /* 0xffffff8005057812 */ /* 0x000fe200078ec0ff */
[----:B------:R-:W3:Y:S04]  /*04d0*/  LDC R14, c[0x0][0x140] ;  /* 0x00005000ff0e7b82 */ /* 0x000ee80000000800 */
[----:B------:R-:W-:-:S04]  /*04e0*/  IMAD.IADD R5, R0, 0x1, -R5 ;  /* 0x0000000100057824 */ /* 0x000fc800078e0a05 */
[----:B------:R-:W4:Y:S01]  /*04f0*/  LDC R19, c[0x0][0x148] ;  /* 0x00005200ff137b82 */ /* 0x000f220000000800 */
[----:B------:R-:W-:Y:S02]  /*0500*/  SHF.R.S32.HI R10, RZ, 0x1f, R5 ;  /* 0x0000001fff0a7819 */ /* 0x000fe40000011405 */
[----:B------:R-:W-:Y:S02]  /*0510*/  LOP3.LUT P2, RZ, R5, 0x7, RZ, 0xc0, !PT ;  /* 0x0000000705ff7812 */ /* 0x000fe4000784c0ff */
[----:B------:R-:W-:Y:S02]  /*0520*/  LEA.HI R10, R10, R5, RZ, 0x3 ;  /* 0x000000050a0a7211 */ /* 0x000fe400078f18ff */
[----:B0-----:R-:W-:Y:S01]  /*0530*/  ISETP.NE.OR P0, PT, R2, RZ, !P0 ;  /* 0x000000ff0200720c */ /* 0x001fe20004705670 */
[----:B------:R-:W0:Y:S01]  /*0540*/  LDC R12, c[0x0][0x144] ;  /* 0x00005100ff0c7b82 */ /* 0x000e220000000800 */
[--C-:B------:R-:W-:Y:S02]  /*0550*/  SHF.R.S32.HI R2, RZ, 0x3, R10.reuse ;  /* 0x00000003ff027819 */ /* 0x100fe4000001140a */
[----:B------:R-:W-:-:S02]  /*0560*/  SHF.R.S32.HI R7, RZ, 0x1f, R10 ;  /* 0x0000001fff077819 */ /* 0x000fc4000001140a */
[----:B------:R-:W-:Y:S02]  /*0570*/  SHF.R.S32.HI R10, RZ, 0x1f, R3 ;  /* 0x0000001fff0a7819 */ /* 0x000fe40000011403 */
[----:B------:R-:W-:Y:S02]  /*0580*/  LEA.HI R7, R7, R2, RZ, 0x2 ;  /* 0x0000000207077211 */ /* 0x000fe400078f10ff */
[----:B------:R-:W-:Y:S02]  /*0590*/  LEA.HI R10, R10, R3, RZ, 0x2 ;  /* 0x000000030a0a7211 */ /* 0x000fe400078f10ff */
[----:B------:R-:W-:Y:S01]  /*05a0*/  LOP3.LUT R7, R7, 0xfffffffc, RZ, 0xc0, !PT ;  /* 0xfffffffc07077812 */ /* 0x000fe200078ec0ff */
[----:B------:R-:W-:Y:S01]  /*05b0*/  VOTEU.ALL UP0, P0 ;  /* 0x00000000003f7886 */ /* 0x000fe20000000000 */
[----:B--2---:R-:W-:Y:S01]  /*05c0*/  I2FP.F32.U32 R11, R8 ;  /* 0x00000008000b7245 */ /* 0x004fe20000201000 */
[----:B------:R-:W-:Y:S01]  /*05d0*/  VOTEU.ALL UP1, P0 ;  /* 0x00000000003f7886 */ /* 0x000fe20000020000 */
[----:B------:R-:W-:Y:S01]  /*05e0*/  LOP3.LUT R10, R10, 0x3ffffffc, RZ, 0xc0, !PT ;  /* 0x3ffffffc0a0a7812 */ /* 0x000fe200078ec0ff */
[----:B------:R-:W-:Y:S01]  /*05f0*/  IMAD.IADD R7, R2, 0x1, -R7 ;  /* 0x0000000102077824 */ /* 0x000fe200078e0a07 */
[----:B------:R-:W2:Y:S01]  /*0600*/  @!UP0 S2UR UR7, SR_CgaCtaId ;  /* 0x00000000000789c3 */ /* 0x000ea20000008800 */
[----:B-1----:R-:W-:Y:S01]  /*0610*/  I2FP.F32.U32 R2, UR8 ;  /* 0x0000000800027c45 */ /* 0x002fe20008201000 */
[----:B------:R-:W-:Y:S01]  /*0620*/  FMUL R13, R11, UR4 ;  /* 0x000000040b0d7c20 */ /* 0x000fe20008400000 */
[----:B------:R-:W-:Y:S01]  /*0630*/  ULDC UR4, c[0x0][0x150] ;  /* 0x0000540000047ab9 */ /* 0x000fe20000000800 */
[----:B------:R-:W-:Y:S01]  /*0640*/  IMAD.IADD R10, R3, 0x1, -R10 ;  /* 0x00000001030a7824 */ /* 0x000fe200078e0a0a */
[----:B------:R-:W-:Y:S01]  /*0650*/  SHF.R.S32.HI R3, RZ, 0x1f, R6 ;  /* 0x0000001fff037819 */ /* 0x000fe20000011406 */
[----:B------:R-:W-:Y:S01]  /*0660*/  FMUL R11, R2, UR4 ;  /* 0x00000004020b7c20 */ /* 0x000fe20008400000 */
[----:B------:R-:W-:Y:S01]  /*0670*/  UMOV UR4, 0x20 ;  /* 0x0000002000047882 */ /* 0x000fe20000000000 */
[----:B------:R-:W1:Y:S01]  /*0680*/  F2I.U32.TRUNC.NTZ R13, R13 ;  /* 0x0000000d000d7305 */ /* 0x000e62000020f000 */
[----:B------:R-:W-:Y:S01]  /*0690*/  LEA.HI R3, R3, R6, RZ, 0x2 ;  /* 0x0000000603037211 */ /* 0x000fe200078f10ff */
[----:B------:R-:W-:Y:S01]  /*06a0*/  IMAD R7, R10, 0x4, R7 ;  /* 0x000000040a077824 */ /* 0x000fe200078e0207 */
[----:B------:R-:W-:Y:S01]  /*06b0*/  @!UP0 UMOV UR6, 0x400 ;  /* 0x0000040000068882 */ /* 0x000fe20000000000 */
[----:B------:R-:W-:-:S04]  /*06c0*/  @!UP0 UIADD3 UR4, -UR4, 0x100000, URZ ;  /* 0x0010000004048890 */ /* 0x000fc8000fffe13f */
[----:B------:R-:W-:Y:S02]  /*06d0*/  @!UP0 USHF.L.U32 UR5, UR4, 0xb, URZ ;  /* 0x0000000b04058899 */ /* 0x000fe4000800063f */
[----:B------:R-:W-:Y:S01]  /*06e0*/  @!UP0 USHF.L.U32 UR4, UR4, 0x1, URZ ;  /* 0x0000000104048899 */ /* 0x000fe2000800063f */
[----:B------:R-:W-:Y:S01]  /*06f0*/  LOP3.LUT R3, R3, 0xfffffffc, RZ, 0xc0, !PT ;  /* 0xfffffffc03037812 */ /* 0x000fe200078ec0ff */
[C---:B------:R-:W-:Y:S01]  /*0700*/  IMAD.SHL.U32 R2, R7.reuse, 0x4, RZ ;  /* 0x0000000407027824 */ /* 0x040fe200078e00ff */
[----:B---3--:R-:W-:Y:S01]  /*0710*/  ISETP.EQ.U32.AND P4, PT, R14, 0x1, PT ;  /* 0x000000010e00780c */ /* 0x008fe20003f82070 */
[----:B------:R-:W3:Y:S01]  /*0720*/  F2I.U32.TRUNC.NTZ R11, R11 ;  /* 0x0000000b000b7305 */ /* 0x000ee2000020f000 */
[----:B------:R-:W-:Y:S02]  /*0730*/  VIADD R10, R4, 0xffffffff ;  /* 0xffffffff040a7836 */ /* 0x000fe40000000000 */
[----:B------:R-:W-:Y:S01]  /*0740*/  IMAD.IADD R6, R6, 0x1, -R3 ;  /* 0x0000000106067824 */ /* 0x000fe200078e0a03 */
[----:B------:R-:W-:-:S02]  /*0750*/  LOP3.LUT R5, R7, 0xc, R2, 0x78, !PT ;  /* 0x0000000c07057812 */ /* 0x000fc400078e7802 */
[----:B------:R-:W-:Y:S01]  /*0760*/  ISETP.GE.U32.AND P5, PT, R10, 0x2, PT ;  /* 0x000000020a00780c */ /* 0x000fe20003fa6070 */
[----:B-1----:R-:W-:Y:S01]  /*0770*/  IMAD.MOV R20, RZ, RZ, -R13 ;  /* 0x000000ffff147224 */ /* 0x002fe200078e0a0d */
[----:B--2---:R-:W-:Y:S01]  /*0780*/  @!UP0 ULEA UR6, UR7, UR6, 0x18 ;  /* 0x0000000607068291 */ /* 0x004fe2000f8ec03f */
[C---:B------:R-:W-:Y:S01]  /*0790*/  ISETP.NE.AND P1, PT, R6.reuse, 0x3, PT ;  /* 0x000000030600780c */ /* 0x040fe20003f25270 */
[----:B------:R-:W-:Y:S01]  /*07a0*/  VOTEU.ALL UP0, P0 ;  /* 0x00000000003f7886 */ /* 0x000fe20000000000 */
[----:B----4-:R-:W-:Y:S01]  /*07b0*/  IMAD R2, R19, R20, R8 ;  /* 0x0000001413027224 */ /* 0x010fe200078e0208 */
[----:B------:R-:W-:Y:S02]  /*07c0*/  ISETP.LT.U32.AND P0, PT, R5, 0x2, !P2 ;  /* 0x000000020500780c */ /* 0x000fe40005701070 */
[----:B------:R-:W-:Y:S01]  /*07d0*/  ISETP.EQ.OR P1, PT, R6, RZ, !P1 ;  /* 0x000000ff0600720c */ /* 0x000fe20004f22670 */
[----:B---3--:R-:W-:Y:S01]  /*07e0*/  IMAD.MOV R11, RZ, RZ, -R11 ;  /* 0x000000ffff0b7224 */ /* 0x008fe200078e0a0b */
[----:B------:R-:W-:-:S02]  /*07f0*/  ISETP.NE.AND P3, PT, R2, R5, PT ;  /* 0x000000050200720c */ /* 0x000fc40003f65270 */
[----:B------:R-:W-:Y:S01]  /*0800*/  ISETP.EQ.AND P1, PT, R4, RZ, P1 ;  /* 0x000000ff0400720c */ /* 0x000fe20000f22270 */
[----:B0-----:R-:W-:Y:S01]  /*0810*/  IMAD R11, R12, R11, UR8 ;  /* 0x000000080c0b7e24 */ /* 0x001fe2000f8e020b */
[----:B------:R-:W-:Y:S01]  /*0820*/  ISETP.NE.AND P2, PT, R4, RZ, PT ;  /* 0x000000ff0400720c */ /* 0x000fe20003f45270 */
[----:B------:R-:W0:Y:S02]  /*0830*/  FENCE.VIEW.ASYNC.S ;  /* 0x00000000000073c6 */ /* 0x000e240000000000 */
[----:B0-----:R0:W1:Y:S01]  /*0840*/  @!UP0 SYNCS.EXCH.64 URZ, [UR6+0xf0], UR4 ;  /* 0x0000f004063f85b2 */ /* 0x0010620008000100 */
[----:B------:R-:W-:Y:S02]  /*0850*/  SEL R4, RZ, 0x1, !P1 ;  /* 0x00000001ff047807 */ /* 0x000fe40004800000 */
[----:B------:R-:W-:Y:S02]  /*0860*/  ISETP.EQ.OR P3, PT, R11, RZ, !P3 ;  /* 0x000000ff0b00720c */ /* 0x000fe40005f62670 */
[----:B------:R-:W-:-:S02]  /*0870*/  SEL R4, R4, 0x2, P5 ;  /* 0x0000000204047807 */ /* 0x000fc40002800000 */
[----:B------:R-:W-:Y:S01]  /*0880*/  PLOP3.LUT P0, PT, P0, P3, PT, 0x80, 0x0 ;  /* 0x000000000000781c */ /* 0x000fe20000707070 */
[----:B------:R0:W2:Y:S01]  /*0890*/  @!UP1 SYNCS.EXCH.64 URZ, [UR6+0xf8], UR4 ;  /* 0x0000f804063f95b2 */ /* 0x0000a20008000100 */
[----:B------:R-:W-:Y:S01]  /*08a0*/  NOP ;  /* 0x0000000000007918 */ /* 0x000fe20000000000 */
[----:B------:R-:W-:Y:S10]  /*08b0*/  @!P4 BRA `(.L_x_4) ;  /* 0x000000000008c947 */ /* 0x000ff40003800000 */
[----:B-12---:R-:W-:Y:S01]  /*08c0*/  UCGABAR_ARV ;  /* 0x00000000000079c7 */ /* 0x006fe20008000000 */
[----:B------:R-:W-:Y:S05]  /*08d0*/  BRA `(.L_x_5) ;  /* 0x0000000000047947 */ /* 0x000fea0003800000 */
.L_x_4:
[----:B-12---:R-:W-:Y:S01]  /*08e0*/  NOP ;  /* 0x0000000000007918 */ /* 0x006fe20000000000 */
.L_x_5:
[----:B------:R-:W1:Y:S01]  /*08f0*/  LDC R2, c[0x0][0x65c] ;  /* 0x00019700ff027b82 */ /* 0x000e620000000800 */
[----:B------:R-:W-:Y:S01]  /*0900*/  IMAD.MOV.U32 R3, RZ, RZ, RZ ;  /* 0x000000ffff037224 */ /* 0x000fe200078e00ff */
[----:B-1----:R-:W-:Y:S01]  /*0910*/  ISETP.NE.AND P3, PT, R2, 0x1, PT ;  /* 0x000000010200780c */ /* 0x002fe20003f65270 */
[----:B------:R-:W-:-:S12]  /*0920*/  IMAD.U32 R2, RZ, RZ, UR8 ;  /* 0x00000008ff027e24 */ /* 0x000fd8000f8e00ff */
[----:B------:R-:W1:Y:S01]  /*0930*/  @P3 LDC R15, c[0x0][0x10] ;  /* 0x00000400ff0f3b82 */ /* 0x000e620000000800 */
[----:B------:R-:W-:Y:S02]  /*0940*/  @P3 IMAD.MOV.U32 R9, RZ, RZ, RZ ;  /* 0x000000ffff093224 */ /* 0x000fe400078e00ff */
[----:B------:R-:W-:-:S05]  /*0950*/  @P3 IMAD.MOV.U32 R7, RZ, RZ, RZ ;  /* 0x000000ffff073224 */ /* 0x000fca00078e00ff */
[----:B------:R-:W2:Y:S01]  /*0960*/  @!P3 LDC R13, c[0x0][0xc] ;  /* 0x00000300ff0dbb82 */ /* 0x000ea20000000800 */
[----:B-1----:R-:W-:-:S04]  /*0970*/  @P3 IMAD.WIDE.U32 R14, R15, UR8, R8 ;  /* 0x000000080f0e3c25 */ /* 0x002fc8000f8e0008 */
[----:B--2---:R-:W-:-:S04]  /*0980*/  @!P3 IMAD.WIDE.U32 R12, R8, R13, R2 ;  /* 0x0000000d080cb225 */ /* 0x004fc800078e0002 */
[----:B------:R-:W-:Y:S02]  /*0990*/  @P3 IMAD.MOV.U32 R2, RZ, RZ, R14 ;  /* 0x000000ffff023224 */ /* 0x000fe400078e000e */
[----:B------:R-:W-:Y:S02]  /*09a0*/  @P3 IMAD.IADD R3, R15, 0x1, R7 ;  /* 0x000000010f033824 */ /* 0x000fe400078e0207 */
[----:B------:R-:W-:Y:S02]  /*09b0*/  @!P3 IMAD.MOV.U32 R2, RZ, RZ, R12 ;  /* 0x000000ffff02b224 */ /* 0x000fe400078e000c */
[----:B------:R-:W-:Y:S01]  /*09c0*/  @!P3 IMAD.MOV.U32 R3, RZ, RZ, R13 ;  /* 0x000000ffff03b224 */ /* 0x000fe200078e000d */
[----:B------:R-:W-:Y:S06]  /*09d0*/  @!P4 BRA `(.L_x_6) ;  /* 0x00000000000cc947 */ /* 0x000fec0003800000 */
[----:B------:R-:W-:Y:S01]  /*09e0*/  UCGABAR_WAIT ;  /* 0x0000000000007dc7 */ /* 0x000fe20008000000 */
[----:B------:R-:W-:Y:S01]  /*09f0*/  CCTL.IVALL ;  /* 0x00000000ff00798f */ /* 0x000fe20002000000 */
[----:B------:R-:W-:Y:S05]  /*0a00*/  BRA `(.L_x_7) ;  /* 0x0000000000047947 */ /* 0x000fea0003800000 */
.L_x_6:
[----:B------:R-:W-:Y:S06]  /*0a10*/  BAR.SYNC.DEFER_BLOCKING 0x0 ;  /* 0x0000000000007b1d */ /* 0x000fec0000010000 */
.L_x_7:
[----:B------:R-:W-:Y:S05]  /*0a20*/  @!P2 BRA `(.L_x_8) ;  /* 0x000000740038a947 */ /* 0x000fea0003800000 */
[----:B------:R-:W-:-:S13]  /*0a30*/  ISETP.GT.U32.AND P1, PT, R10, 0x1, PT ;  /* 0x000000010a00780c */ /* 0x000fda0003f24070 */
[----:B0-----:R-:W-:Y:S05]  /*0a40*/  @P1 EXIT ;  /* 0x000000000000194d */ /* 0x001fea0003800000 */
[----:B------:R-:W-:Y:S01]  /*0a50*/  ULDC.64 UR4, c[0x0][0x650] ;  /* 0x0001940000047ab9 */ /* 0x000fe20000000a00 */
[----:B------:R-:W-:Y:S01]  /*0a60*/  PRMT R14, RZ, 0x7610, R14 ;  /* 0x00007610ff0e7816 */ /* 0x000fe2000000000e */
[----:B------:R-:W-:Y:S01]  /*0a70*/  IMAD.MOV.U32 R7, RZ, RZ, -0x1 ;  /* 0xffffffffff077424 */ /* 0x000fe200078e00ff */
[----:B------:R-:W-:Y:S01]  /*0a80*/  ISETP.GE.U32.AND P1, PT, R2, UR4, PT ;  /* 0x0000000402007c0c */ /* 0x000fe2000bf26070 */
[----:B------:R-:W-:Y:S02]  /*0a90*/  IMAD.MOV.U32 R10, RZ, RZ, -0x1 ;  /* 0xffffffffff0a7424 */ /* 0x000fe400078e00ff */
[----:B------:R-:W-:Y:S01]  /*0aa0*/  IMAD.MOV.U32 R6, RZ, RZ, -0x1 ;  /* 0xffffffffff067424 */ /* 0x000fe200078e00ff */
[----:B------:R-:W-:-:S13]  /*0ab0*/  ISETP.GE.U32.AND.EX P1, PT, R3, UR5, PT, P1 ;  /* 0x0000000503007c0c */ /* 0x000fda000bf26110 */
[----:B------:R-:W-:Y:S05]  /*0ac0*/  @P1 BRA `(.L_x_9) ;  /* 0x0000000400281947 */ /* 0x000fea0003800000 */
[----:B------:R-:W0:Y:S01]  /*0ad0*/  LDC.64 R22, c[0x0][0x628] ;  /* 0x00018a00ff167b82 */ /* 0x000e220000000a00 */
[----:B------:R-:W-:Y:S02]  /*0ae0*/  IMAD.MOV.U32 R6, RZ, RZ, R2 ;  /* 0x000000ffff067224 */ /* 0x000fe400078e0002 */
[----:B------:R-:W-:-:S05]  /*0af0*/  IMAD.MOV.U32 R7, RZ, RZ, R3 ;  /* 0x000000ffff077224 */ /* 0x000fca00078e0003 */
[----:B------:R-:W1:Y:S08]  /*0b00*/  LDC R10, c[0x0][0x630] ;  /* 0x00018c00ff0a7b82 */ /* 0x000e700000000800 */
[----:B------:R-:W2:Y:S01]  /*0b10*/  LDC.64 R24, c[0x0][0x620] ;  /* 0x00018800ff187b82 */ /* 0x000ea20000000a00 */
[----:B0-----:R-:W-:-:S04]  /*0b20*/  ISETP.NE.U32.AND P1, PT, R22, RZ, PT ;  /* 0x000000ff1600720c */ /* 0x001fc80003f25070 */
[----:B------:R-:W-:-:S13]  /*0b30*/  ISETP.NE.AND.EX P1, PT, R23, RZ, PT, P1 ;  /* 0x000000ff1700720c */ /* 0x000fda0003f25310 */
[----:B-12---:R-:W-:Y:S05]  /*0b40*/  @!P1 BRA `(.L_x_10) ;  /* 0x0000000000289947 */ /* 0x006fea0003800000 */
[----:B------:R-:W0:Y:S02]  /*0b50*/  LDC R15, c[0x0][0x634] ;  /* 0x00018d00ff0f7b82 */ /* 0x000e240000000800 */
[----:B0-----:R-:W-:-:S05]  /*0b60*/  IADD3 R15, P1, R2, R15, RZ ;  /* 0x0000000f020f7210 */ /* 0x001fca0007f3e0ff */
[----:B------:R-:W-:-:S04]  /*0b70*/  IMAD.X R17, RZ, RZ, R3, P1 ;  /* 0x000000ffff117224 */ /* 0x000fc800008e0603 */
[----:B------:R-:W-:-:S04]  /*0b80*/  IMAD.WIDE.U32 R6, R17, R22, RZ ;  /* 0x0000001611067225 */ /* 0x000fc800078e00ff */
[----:B------:R-:W-:-:S04]  /*0b90*/  IMAD.WIDE.U32 R12, P1, R15, R23, R6 ;  /* 0x000000170f0c7225 */ /* 0x000fc80007820006 */
[----:B------:R-:W-:-:S04]  /*0ba0*/  IMAD.WIDE.U32 R6, R15, R22, RZ ;  /* 0x000000160f067225 */ /* 0x000fc800078e00ff */
[----:B------:R-:W-:Y:S01]  /*0bb0*/  IMAD.X R15, RZ, RZ, RZ, P1 ;  /* 0x000000ffff0f7224 */ /* 0x000fe200008e06ff */
[----:B------:R-:W-:Y:S01]  /*0bc0*/  IADD3 RZ, P1, R7, R12, RZ ;  /* 0x0000000c07ff7210 */ /* 0x000fe20007f3e0ff */
[----:B------:R-:W-:-:S04]  /*0bd0*/  IMAD.MOV.U32 R14, RZ, RZ, R13 ;  /* 0x000000ffff0e7224 */ /* 0x000fc800078e000d */
[----:B------:R-:W-:-:S08]  /*0be0*/  IMAD.WIDE.U32.X R6, R17, R23, R14, P1 ;  /* 0x0000001711067225 */ /* 0x000fd000008e040e */
.L_x_10:
[----:B------:R-:W0:Y:S01]  /*0bf0*/  LDC.64 R22, c[0x0][0x640] ;  /* 0x00019000ff167b82 */ /* 0x000e220000000a00 */
[--C-:B------:R-:W-:Y:S01]  /*0c00*/  SHF.R.U64 R26, R6, R10, R7.reuse ;  /* 0x0000000a061a7219 */ /* 0x100fe20000001207 */
[----:B------:R-:W-:Y:S01]  /*0c10*/  IMAD R20, R19, R20, R8 ;  /* 0x0000001413147224 */ /* 0x000fe200078e0208 */
[----:B------:R-:W-:Y:S01]  /*0c20*/  SHF.R.U32.HI R6, RZ, R10, R7 ;  /* 0x0000000aff067219 */ /* 0x000fe20000011607 */
[----:B------:R-:W-:Y:S01]  /*0c30*/  IMAD.MOV.U32 R19, RZ, RZ, 0x1 ;  /* 0x00000001ff137424 */ /* 0x000fe200078e00ff */
[----:B------:R-:W-:-:S03]  /*0c40*/  IADD3 R9, P1, RZ, -R26, RZ ;  /* 0x8000001aff097210 */ /* 0x000fc60007f3e0ff */
[----:B------:R-:W1:Y:S02]  /*0c50*/  LDC R12, c[0x0][0x618] ;  /* 0x00018600ff0c7b82 */ /* 0x000e640000000800 */
[----:B------:R-:W-:-:S04]  /*0c60*/  IMAD.X R7, RZ, RZ, ~R6, P1 ;  /* 0x000000ffff077224 */ /* 0x000fc800008e0e06 */
[-C--:B------:R-:W-:Y:S02]  /*0c70*/  IMAD R10, R7, R24.reuse, RZ ;  /* 0x00000018070a7224 */ /* 0x080fe400078e02ff */
[----:B------:R-:W2:Y:S01]  /*0c80*/  LDC R16, c[0x0][0x608] ;  /* 0x00018200ff107b82 */ /* 0x000ea20000000800 */
[----:B------:R-:W-:-:S04]  /*0c90*/  IMAD.WIDE.U32 R6, R9, R24, R2 ;  /* 0x0000001809067225 */ /* 0x000fc800078e0002 */
[----:B------:R-:W-:-:S03]  /*0ca0*/  IMAD R9, R9, R25, R10 ;  /* 0x0000001909097224 */ /* 0x000fc600078e020a */
[----:B------:R-:W3:Y:S01]  /*0cb0*/  LDC R18, c[0x0][0x658] ;  /* 0x00019600ff127b82 */ /* 0x000ee20000000800 */
[----:B------:R-:W-:Y:S01]  /*0cc0*/  IMAD.IADD R7, R7, 0x1, R9 ;  /* 0x0000000107077824 */ /* 0x000fe200078e0209 */
[----:B0-----:R-:W-:Y:S01]  /*0cd0*/  ISETP.NE.U32.AND P1, PT, R22, RZ, PT ;  /* 0x000000ff1600720c */ /* 0x001fe20003f25070 */
[----:B------:R-:W-:-:S03]  /*0ce0*/  IMAD.MOV.U32 R9, RZ, RZ, -0x1 ;  /* 0xffffffffff097424 */ /* 0x000fc600078e00ff */
[----:B------:R-:W-:Y:S02]  /*0cf0*/  ISETP.NE.AND.EX P1, PT, R23, RZ, PT, P1 ;  /* 0x000000ff1700720c */ /* 0x000fe40003f25310 */
[----:B------:R-:W0:Y:S01]  /*0d00*/  LDC R17, c[0x0][0x600] ;  /* 0x00018000ff117b82 */ /* 0x000e220000000800 */
[-CC-:B-1----:R-:W-:Y:S02]  /*0d10*/  SHF.R.U64 R14, R6, R12.reuse, R7.reuse ;  /* 0x0000000c060e7219 */ /* 0x182fe40000001207 */
[----:B------:R-:W-:-:S05]  /*0d20*/  SHF.R.U32.HI R7, RZ, R12, R7 ;  /* 0x0000000cff077219 */ /* 0x000fca0000011607 */
[----:B------:R-:W1:Y:S01]  /*0d30*/  LDC R21, c[0x0][0x648] ;  /* 0x00019200ff157b82 */ /* 0x000e620000000800 */
[-CC-:B--2---:R-:W-:Y:S02]  /*0d40*/  SHF.R.U64 R27, R14, R16.reuse, R7.reuse ;  /* 0x000000100e1b7219 */ /* 0x184fe40000001207 */
[----:B------:R-:W-:-:S05]  /*0d50*/  SHF.R.U32.HI R7, RZ, R16, R7 ;  /* 0x00000010ff077219 */ /* 0x000fca0000011607 */
[----:B------:R-:W2:Y:S01]  /*0d60*/  LDC R25, c[0x0][0x638] ;  /* 0x00018e00ff197b82 */ /* 0x000ea20000000800 */
[-C--:B---3--:R-:W-:Y:S02]  /*0d70*/  SHF.L.U32 R6, R9, R18.reuse, RZ ;  /* 0x0000001209067219 */ /* 0x088fe400000006ff */
[--C-:B------:R-:W-:Y:S02]  /*0d80*/  SHF.R.U64 R16, R27, R18, R7.reuse ;  /* 0x000000121b107219 */ /* 0x100fe40000001207 */
[----:B------:R-:W-:Y:S02]  /*0d90*/  LOP3.LUT R10, RZ, R6, RZ, 0x33, !PT ;  /* 0x00000006ff0a7212 */ /* 0x000fe400078e33ff */
[----:B------:R-:W-:Y:S01]  /*0da0*/  SHF.R.U32.HI R7, RZ, R18, R7 ;  /* 0x00000012ff077219 */ /* 0x000fe20000011607 */
[----:B------:R-:W3:Y:S01]  /*0db0*/  LDC R24, c[0x0][0x610] ;  /* 0x00018400ff187b82 */ /* 0x000ee20000000800 */
[----:B------:R-:W-:Y:S01]  /*0dc0*/  IMAD.MOV.U32 R6, RZ, RZ, R16 ;  /* 0x000000ffff067224 */ /* 0x000fe200078e0010 */
[----:B------:R-:W-:Y:S06]  /*0dd0*/  @!P1 BRA `(.L_x_11) ;  /* 0x0000000000289947 */ /* 0x000fec0003800000 */
[----:B------:R-:W4:Y:S02]  /*0de0*/  LDC R13, c[0x0][0x64c] ;  /* 0x00019300ff0d7b82 */ /* 0x000f240000000800 */
[----:B----4-:R-:W-:-:S05]  /*0df0*/  IADD3 R13, P1, R16, R13, RZ ;  /* 0x0000000d100d7210 */ /* 0x010fca0007f3e0ff */
        /* <DEDUP_REMOVED lines=8> */
.L_x_11:
[----:B-1----:R-:W-:Y:S01]  /*0e80*/  SHF.R.U64 R8, R6, R21, R7 ;  /* 0x0000001506087219 */ /* 0x002fe20000001207 */
[----:B0-----:R-:W-:Y:S01]  /*0e90*/  VIADD R9, R17, 0xffffffff ;  /* 0xffffffff11097836 */ /* 0x001fe20000000000 */
[----:B------:R-:W-:Y:S02]  /*0ea0*/  SHF.L.U32 R6, R19, R18, RZ ;  /* 0x0000001213067219 */ /* 0x000fe400000006ff */
[----:B------:R-:W-:Y:S01]  /*0eb0*/  LOP3.LUT R7, R27, R10, RZ, 0xc0, !PT ;  /* 0x0000000a1b077212 */ /* 0x000fe200078ec0ff */
[----:B------:R-:W-:Y:S01]  /*0ec0*/  IMAD.MOV R10, RZ, RZ, -R8 ;  /* 0x000000ffff0a7224 */ /* 0x000fe200078e0a08 */
[----:B------:R-:W-:Y:S02]  /*0ed0*/  SEL R11, R11, R20, !P3 ;  /* 0x000000140b0b7207 */ /* 0x000fe40005800000 */
[----:B------:R-:W-:Y:S01]  /*0ee0*/  LOP3.LUT R9, R14, R9, RZ, 0xc0, !PT ;  /* 0x000000090e097212 */ /* 0x000fe200078ec0ff */
[----:B------:R-:W-:Y:S02]  /*0ef0*/  IMAD R8, R6, R8, R7 ;  /* 0x0000000806087224 */ /* 0x000fe400078e0207 */
[----:B--2---:R-:W-:-:S02]  /*0f00*/  IMAD R6, R10, R25, R16 ;  /* 0x000000190a067224 */ /* 0x004fc400078e0210 */
[----:B---3--:R-:W-:Y:S02]  /*0f10*/  IMAD R11, R8, R24, R11 ;  /* 0x00000018080b7224 */ /* 0x008fe400078e020b */
[----:B------:R-:W-:Y:S02]  /*0f20*/  IMAD R6, R6, R17, R9 ;  /* 0x0000001106067224 */ /* 0x000fe400078e0209 */
[----:B------:R-:W-:-:S03]  /*0f30*/  IMAD.MOV.U32 R14, RZ, RZ, 0x1 ;  /* 0x00000001ff0e7424 */ /* 0x000fc600078e00ff */
[----:B------:R-:W-:Y:S02]  /*0f40*/  SEL R10, R6, R11, !P3 ;  /* 0x0000000b060a7207 */ /* 0x000fe40005800000 */
[----:B------:R-:W-:Y:S01]  /*0f50*/  SEL R7, R11, R6, !P3 ;  /* 0x000000060b077207 */ /* 0x000fe20005800000 */
[----:B------:R-:W-:-:S07]  /*0f60*/  IMAD.MOV.U32 R6, RZ, RZ, R26 ;  /* 0x000000ffff067224 */ /* 0x000fce00078e001a */
.L_x_9:
[----:B------:R-:W-:-:S08]  /*0f70*/  NOP ;  /* 0x0000000000007918 */ /* 0x000fd00000000000 */
[----:B------:R-:W0:Y:S02]  /*0f80*/  USETMAXREG.TRY_ALLOC.CTAPOOL UP0, 0xe8 ;  /* 0x000000e8000079c8 */ /* 0x000e240008000600 */
[----:B0-----:R-:W-:-:S13]  /*0f90*/  PLOP3.LUT P1, PT, PT, PT, UP0, 0x80, 0x0 ;  /* 0x000000000000781c */ /* 0x001fda0003f2f008 */
[----:B------:R-:W-:Y:S05]  /*0fa0*/  @!P1 BRA `(.L_x_9) ;  /* 0xfffffffc00f09947 */ /* 0x000fea000383ffff */
[----:B------:R-:W-:Y:S01]  /*0fb0*/  ULDC.64 UR4, c[0x0][0x598] ;  /* 0x0001660000047ab9 */ /* 0x000fe20000000a00 */
[----:B------:R-:W-:Y:S01]  /*0fc0*/  ULDC.64 UR16, c[0x0][0x208] ;  /* 0x0000820000107ab9 */ /* 0x000fe20000000a00 */
[----:B------:R-:W-:-:S04]  /*0fd0*/  ISETP.NE.U32.AND P1, PT, RZ, UR4, PT ;  /* 0x00000004ff007c0c */ /* 0x000fc8000bf25070 */
[----:B------:R-:W-:-:S13]  /*0fe0*/  ISETP.NE.AND.EX P1, PT, RZ, UR5, PT, P1 ;  /* 0x00000005ff007c0c */ /* 0x000fda000bf25310 */
[----:B------:R-:W-:Y:S05]  /*0ff0*/  @!P1 BRA `(.L_x_12) ;  /* 0x00000000001c9947 */ /* 0x000fea0003800000 */
[----:B------:R-:W0:Y:S02]  /*1000*/  LDC.64 R8, c[0x0][0x598] ;  /* 0x00016600ff087b82 */ /* 0x000e240000000a00 */
[----:B0-----:R-:W2:Y:S02]  /*1010*/  LDG.E.64 R8, desc[UR16][R8.64] ;  /* 0x0000001008087981 */ /* 0x001ea4000c1e1b00 */
[----:B--2---:R-:W-:-:S04]  /*1020*/  ISETP.NE.U32.AND P1, PT, R8, RZ, PT ;  /* 0x000000ff0800720c */ /* 0x004fc80003f25070 */
[----:B------:R-:W-:-:S13]  /*1030*/  ISETP.NE.AND.EX P1, PT, R9, RZ, PT, P1 ;  /* 0x000000ff0900720c */ /* 0x000fda0003f25310 */
[----:B------:R-:W-:Y:S05]  /*1040*/  @!P1 BRA `(.L_x_12) ;  /* 0x0000000000089947 */ /* 0x000fea0003800000 */
[----:B------:R0:W5:Y:S01]  /*1050*/  LD.E R8, desc[UR16][R8.64] ;  /* 0x0000001008087980 */ /* 0x000162000c101900 */
[----:B------:R-:W-:Y:S05]  /*1060*/  BRA `(.L_x_13) ;  /* 0x0000000000207947 */ /* 0x000fea0003800000 */
.L_x_12:
[----:B------:R-:W-:Y:S02]  /*1070*/  ULDC.64 UR4, c[0x0][0x588] ;  /* 0x0001620000047ab9 */ /* 0x000fe40000000a00 */
[----:B------:R-:W-:-:S04]  /*1080*/  ISETP.NE.U32.AND P1, PT, RZ, UR4, PT ;  /* 0x00000004ff007c0c */ /* 0x000fc8000bf25070 */
[----:B------:R-:W-:-:S13]  /*1090*/  ISETP.NE.AND.EX P1, PT, RZ, UR5, PT, P1 ;  /* 0x00000005ff007c0c */ /* 0x000fda000bf25310 */
[----:B------:R-:W-:Y:S05]  /*10a0*/  @!P1 BRA `(.L_x_14) ;  /* 0x00000000000c9947 */ /* 0x000fea0003800000 */
[----:B------:R-:W0:Y:S02]  /*10b0*/  LDC.64 R8, c[0x0][0x588] ;  /* 0x00016200ff087b82 */ /* 0x000e240000000a00 */
[----:B0-----:R1:W5:Y:S01]  /*10c0*/  LDG.E R8, desc[UR16][R8.64] ;  /* 0x0000001008087981 */ /* 0x001362000c1e1900 */
[----:B------:R-:W-:Y:S05]  /*10d0*/  BRA `(.L_x_13) ;  /* 0x0000000000047947 */ /* 0x000fea0003800000 */
.L_x_14:
[----:B------:R-:W2:Y:S02]  /*10e0*/  LDC R8, c[0x0][0x580] ;  /* 0x00016000ff087b82 */ /* 0x000ea40000000800 */
.L_x_13:
[----:B------:R-:W-:Y:S02]  /*10f0*/  ULDC.64 UR4, c[0x0][0x5a0] ;  /* 0x0001680000047ab9 */ /* 0x000fe40000000a00 */
[----:B------:R-:W-:-:S04]  /*1100*/  ISETP.NE.U32.AND P1, PT, RZ, UR4, PT ;  /* 0x00000004ff007c0c */ /* 0x000fc8000bf25070 */
[----:B------:R-:W-:-:S13]  /*1110*/  ISETP.NE.AND.EX P1, PT, RZ, UR5, PT, P1 ;  /* 0x00000005ff007c0c */ /* 0x000fda000bf25310 */
[----:B------:R-:W-:Y:S05]  /*1120*/  @!P1 BRA `(.L_x_15) ;  /* 0x00000000001c9947 */ /* 0x000fea0003800000 */
[----:B------:R-:W3:Y:S02]  /*1130*/  LDC.64 R12, c[0x0][0x5a0] ;  /* 0x00016800ff0c7b82 */ /* 0x000ee40000000a00 */
[----:B---3--:R-:W3:Y:S02]  /*1140*/  LDG.E.64 R12, desc[UR16][R12.64] ;  /* 0x000000100c0c7981 */ /* 0x008ee4000c1e1b00 */
[----:B---3--:R-:W-:-:S04]  /*1150*/  ISETP.NE.U32.AND P1, PT, R12, RZ, PT ;  /* 0x000000ff0c00720c */ /* 0x008fc80003f25070 */
[----:B------:R-:W-:-:S13]  /*1160*/  ISETP.NE.AND.EX P1, PT, R13, RZ, PT, P1 ;  /* 0x000000ff0d00720c */ /* 0x000fda0003f25310 */
[----:B------:R-:W-:Y:S05]  /*1170*/  @!P1 BRA `(.L_x_15) ;  /* 0x0000000000089947 */ /* 0x000fea0003800000 */
[----:B01----:R0:W5:Y:S01]  /*1180*/  LD.E R9, desc[UR16][R12.64] ;  /* 0x000000100c097980 */ /* 0x003162000c101900 */
[----:B------:R-:W-:Y:S05]  /*1190*/  BRA `(.L_x_16) ;  /* 0x0000000000207947 */ /* 0x000fea0003800000 */
.L_x_15:
[----:B------:R-:W-:Y:S02]  /*11a0*/  ULDC.64 UR4, c[0x0][0x590] ;  /* 0x0001640000047ab9 */ /* 0x000fe40000000a00 */
[----:B------:R-:W-:-:S04]  /*11b0*/  ISETP.NE.U32.AND P1, PT, RZ, UR4, PT ;  /* 0x00000004ff007c0c */ /* 0x000fc8000bf25070 */
[----:B------:R-:W-:-:S13]  /*11c0*/  ISETP.NE.AND.EX P1, PT, RZ, UR5, PT, P1 ;  /* 0x00000005ff007c0c */ /* 0x000fda000bf25310 */
[----:B------:R-:W-:Y:S05]  /*11d0*/  @!P1 BRA `(.L_x_17) ;  /* 0x00000000000c9947 */ /* 0x000fea0003800000 */
[----:B------:R-:W0:Y:S02]  /*11e0*/  LDC.64 R12, c[0x0][0x590] ;  /* 0x00016400ff0c7b82 */ /* 0x000e240000000a00 */
[----:B01----:R1:W5:Y:S01]  /*11f0*/  LDG.E R9, desc[UR16][R12.64] ;  /* 0x000000100c097981 */ /* 0x003362000c1e1900 */
[----:B------:R-:W-:Y:S05]  /*1200*/  BRA `(.L_x_16) ;  /* 0x0000000000047947 */ /* 0x000fea0003800000 */
.L_x_17:
[----:B01----:R-:W3:Y:S02]  /*1210*/  LDC R9, c[0x0][0x584] ;  /* 0x00016100ff097b82 */ /* 0x003ee40000000800 */
.L_x_16:
[----:B------:R-:W-:-:S13]  /*1220*/  LOP3.LUT P1, RZ, R14, 0xff, RZ, 0xc0, !PT ;  /* 0x000000ff0eff7812 */ /* 0x000fda000782c0ff */
[----:B------:R-:W-:Y:S05]  /*1230*/  @!P1 EXIT ;  /* 0x000000000000994d */ /* 0x000fea0003800000 */
[----:B------:R-:W-:Y:S01]  /*1240*/  ULDC UR4, c[0x0][0x28c] ;  /* 0x0000a30000047ab9 */ /* 0x000fe20000000800 */
[----:B------:R-:W-:Y:S01]  /*1250*/  LOP3.LUT R143, R4, 0x1, RZ, 0xfc, !PT ;  /* 0x00000001048f7812 */ /* 0x000fe200078efcff */
[----:B------:R-:W-:-:S04]  /*1260*/  UIADD3 UR4, UR4, 0x3f, URZ ;  /* 0x0000003f04047890 */ /* 0x000fc8000fffe03f */
[----:B------:R-:W-:-:S04]  /*1270*/  USHF.R.S32.HI UR5, URZ, 0x1f, UR4 ;  /* 0x0000001f3f057899 */ /* 0x000fc80008011404 */
[----:B------:R-:W-:-:S03]  /*1280*/  ULEA.HI UR5, UR5, UR4, URZ, 0x6 ;  /* 0x0000000405057291 */ /* 0x000fc6000f8f303f */
[----:B------:R-:W-:Y:S01]  /*1290*/  UMOV UR4, URZ ;  /* 0x0000003f00047c82 */ /* 0x000fe20008000000 */
[----:B------:R-:W-:-:S03]  /*12a0*/  USHF.R.S32.HI UR9, URZ, 0x6, UR5 ;  /* 0x000000063f097899 */ /* 0x000fc60008011405 */
[----:B------:R-:W-:-:S09]  /*12b0*/  UMOV UR5, URZ ;  /* 0x0000003f00057c82 */ /* 0x000fd20008000000 */
.L_x_172:
[----:B------:R-:W-:Y:S01]  /*12c0*/  LOP3.LUT R11, R0, 0x80, RZ, 0xc0, !PT ;  /* 0x00000080000b7812 */ /* 0x000fe200078ec0ff */
[----:B------:R-:W4:Y:S01]  /*12d0*/  S2UR UR13, SR_CgaCtaId ;  /* 0x00000000000d79c3 */ /* 0x000f220000008800 */
[----:B------:R-:W-:Y:S01]  /*12e0*/  UMOV UR12, 0x400 ;  /* 0x00000400000c7882 */ /* 0x000fe20000000000 */
[----:B------:R-:W-:Y:S01]  /*12f0*/  UMOV UR6, URZ ;  /* 0x0000003f00067c82 */ /* 0x000fe20008000000 */
[----:B------:R-:W-:Y:S01]  /*1300*/  SHF.R.U32.HI R11, RZ, 0x7, R11 ;  /* 0x00000007ff0b7819 */ /* 0x000fe2000001160b */
[----:B------:R-:W-:Y:S01]  /*1310*/  UMOV UR7, URZ ;  /* 0x0000003f00077c82 */ /* 0x000fe20008000000 */
[----:B------:R-:W-:Y:S01]  /*1320*/  UMOV UR18, UR5 ;  /* 0x0000000500127c82 */ /* 0x000fe20008000000 */
[----:B------:R-:W-:Y:S02]  /*1330*/  CS2R R16, SRZ ;  /* 0x0000000000107805 */ /* 0x000fe4000001ff00 */
[----:B------:R-:W-:Y:S01]  /*1340*/  CS2R R14, SRZ ;  /* 0x00000000000e7805 */ /* 0x000fe2000001ff00 */
[----:B01----:R-:W0:Y:S01]  /*1350*/  LDC R12, c[0x0][0x28c] ;  /* 0x0000a300ff0c7b82 */ /* 0x003e220000000800 */
[----:B------:R-:W1:Y:S01]  /*1360*/  SHFL.IDX PT, R11, R11, RZ, 0x1f ;  /* 0x00001fff0b0b7589 */ /* 0x000e6200000e0000 */
[----:B------:R-:W-:-:S02]  /*1370*/  CS2R R18, SRZ ;  /* 0x0000000000127805 */ /* 0x000fc4000001ff00 */
[----:B------:R-:W-:Y:S02]  /*1380*/  CS2R R20, SRZ ;  /* 0x0000000000147805 */ /* 0x000fe4000001ff00 */
[----:B------:R-:W-:Y:S02]  /*1390*/  CS2R R22, SRZ ;  /* 0x0000000000167805 */ /* 0x000fe4000001ff00 */
[----:B------:R-:W-:Y:S02]  /*13a0*/  CS2R R88, SRZ ;  /* 0x0000000000587805 */ /* 0x000fe4000001ff00 */
[----:B------:R-:W-:Y:S02]  /*13b0*/  CS2R R90, SRZ ;  /* 0x00000000005a7805 */ /* 0x000fe4000001ff00 */
[----:B------:R-:W-:Y:S02]  /*13c0*/  CS2R R92, SRZ ;  /* 0x00000000005c7805 */ /* 0x000fe4000001ff00 */
        /* <DEDUP_REMOVED lines=16> */
[----:B0-----:R-:W-:Y:S02]  /*14d0*/  ISETP.GE.AND P1, PT, R12, 0x1, PT ;  /* 0x000000010c00780c */ /* 0x001fe40003f26270 */
[----:B------:R-:W-:Y:S02]  /*14e0*/  CS2R R126, SRZ ;  /* 0x00000000007e7805 */ /* 0x000fe4000001ff00 */
[----:B-1----:R-:W-:-:S02]  /*14f0*/  R2UR UR8, R11 ;  /* 0x000000000b0872ca */ /* 0x002fc400000e0000 */
[----:B------:R-:W-:Y:S02]  /*1500*/  CS2R R128, SRZ ;  /* 0x0000000000807805 */ /* 0x000fe4000001ff00 */
[----:B------:R-:W-:Y:S02]  /*1510*/  CS2R R130, SRZ ;  /* 0x0000000000827805 */ /* 0x000fe4000001ff00 */
[----:B------:R-:W-:Y:S02]  /*1520*/  CS2R R132, SRZ ;  /* 0x0000000000847805 */ /* 0x000fe4000001ff00 */
[----:B------:R-:W-:Y:S02]  /*1530*/  CS2R R134, SRZ ;  /* 0x0000000000867805 */ /* 0x000fe4000001ff00 */
[----:B------:R-:W-:Y:S02]  /*1540*/  CS2R R136, SRZ ;  /* 0x0000000000887805 */ /* 0x000fe4000001ff00 */
[----:B------:R-:W-:-:S02]  /*1550*/  CS2R R138, SRZ ;  /* 0x00000000008a7805 */ /* 0x000fc4000001ff00 */
[----:B------:R-:W-:Y:S01]  /*1560*/  CS2R R140, SRZ ;  /* 0x00000000008c7805 */ /* 0x000fe2000001ff00 */
[----:B------:R-:W-:Y:S01]  /*1570*/  IMAD.U32 R144, RZ, RZ, UR4 ;  /* 0x00000004ff907e24 */ /* 0x000fe2000f8e00ff */
[----:B--23--:R-:W-:Y:S02]  /*1580*/  CS2R R24, SRZ ;  /* 0x0000000000187805 */ /* 0x00cfe4000001ff00 */
[----:B------:R-:W-:Y:S02]  /*1590*/  CS2R R26, SRZ ;  /* 0x00000000001a7805 */ /* 0x000fe4000001ff00 */
[----:B------:R-:W-:Y:S02]  /*15a0*/  CS2R R28, SRZ ;  /* 0x00000000001c7805 */ /* 0x000fe4000001ff00 */
[----:B------:R-:W-:Y:S01]  /*15b0*/  CS2R R30, SRZ ;  /* 0x00000000001e7805 */ /* 0x000fe2000001ff00 */
[----:B------:R-:W-:Y:S01]  /*15c0*/  ULEA.HI UR10, UR8, UR8, URZ, 0x1 ;  /* 0x00000008080a7291 */ /* 0x000fe2000f8f083f */
[----:B------:R-:W-:-:S02]  /*15d0*/  CS2R R32, SRZ ;  /* 0x0000000000207805 */ /* 0x000fc4000001ff00 */
[----:B------:R-:W-:Y:S02]  /*15e0*/  CS2R R34, SRZ ;  /* 0x0000000000227805 */ /* 0x000fe4000001ff00 */
[----:B------:R-:W-:Y:S01]  /*15f0*/  CS2R R36, SRZ ;  /* 0x0000000000247805 */ /* 0x000fe2000001ff00 */
[----:B------:R-:W-:Y:S01]  /*1600*/  ULOP3.LUT UR11, UR10, 0xffffe, URZ, 0xc0, !UPT ;  /* 0x000ffffe0a0b7892 */ /* 0x000fe2000f8ec03f */
[----:B------:R-:W-:Y:S01]  /*1610*/  CS2R R38, SRZ ;  /* 0x0000000000267805 */ /* 0x000fe2000001ff00 */
[----:B----4-:R-:W-:Y:S01]  /*1620*/  ULEA UR10, UR13, UR12, 0x18 ;  /* 0x0000000c0d0a7291 */ /* 0x010fe2000f8ec03f */
[----:B------:R-:W-:Y:S01]  /*1630*/  CS2R R40, SRZ ;  /* 0x0000000000287805 */ /* 0x000fe2000001ff00 */
[----:B------:R-:W-:Y:S01]  /*1640*/  UIADD3 UR11, UR8, -UR11, URZ ;  /* 0x8000000b080b7290 */ /* 0x000fe2000fffe03f */
[----:B------:R-:W-:Y:S02]  /*1650*/  CS2R R42, SRZ ;  /* 0x00000000002a7805 */ /* 0x000fe4000001ff00 */
[----:B------:R-:W-:Y:S01]  /*1660*/  CS2R R44, SRZ ;  /* 0x00000000002c7805 */ /* 0x000fe2000001ff00 */
[----:B------:R-:W-:Y:S01]  /*1670*/  UMOV UR8, URZ ;  /* 0x0000003f00087c82 */ /* 0x000fe20008000000 */
[----:B------:R-:W-:Y:S01]  /*1680*/  ULEA UR11, UR11, UR10, 0xc ;  /* 0x0000000a0b0b7291 */ /* 0x000fe2000f8e603f */
[----:B------:R-:W-:-:S02]  /*1690*/  CS2R R46, SRZ ;  /* 0x00000000002e7805 */ /* 0x000fc4000001ff00 */
[----:B------:R-:W-:Y:S02]  /*16a0*/  CS2R R48, SRZ ;  /* 0x0000000000307805 */ /* 0x000fe4000001ff00 */
[----:B------:R-:W-:Y:S01]  /*16b0*/  CS2R R50, SRZ ;  /* 0x0000000000327805 */ /* 0x000fe2000001ff00 */
[----:B------:R-:W-:Y:S01]  /*16c0*/  UIADD3 UR11, UR11, 0x200, URZ ;  /* 0x000002000b0b7890 */ /* 0x000fe2000fffe03f */
[----:B------:R-:W-:Y:S02]  /*16d0*/  CS2R R52, SRZ ;  /* 0x0000000000347805 */ /* 0x000fe4000001ff00 */
[----:B------:R-:W-:Y:S02]  /*16e0*/  CS2R R54, SRZ ;  /* 0x0000000000367805 */ /* 0x000fe4000001ff00 */
[----:B------:R-:W-:Y:S01]  /*16f0*/  CS2R R56, SRZ ;  /* 0x0000000000387805 */ /* 0x000fe2000001ff00 */
[----:B------:R-:W-:Y:S01]  /*1700*/  USHF.R.U32.HI UR11, URZ, 0x4, UR11 ;  /* 0x000000043f0b7899 */ /* 0x000fe2000801160b */
[----:B------:R-:W-:-:S02]  /*1710*/  CS2R R58, SRZ ;  /* 0x00000000003a7805 */ /* 0x000fc4000001ff00 */
[----:B------:R-:W-:Y:S02]  /*1720*/  CS2R R60, SRZ ;  /* 0x00000000003c7805 */ /* 0x000fe4000001ff00 */
[----:B------:R-:W-:Y:S01]  /*1730*/  CS2R R62, SRZ ;  /* 0x00000000003e7805 */ /* 0x000fe2000001ff00 */
[----:B------:R-:W-:Y:S01]  /*1740*/  ULOP3.LUT UR11, UR11, 0x3fff, URZ, 0xc0, !UPT ;  /* 0x00003fff0b0b7892 */ /* 0x000fe2000f8ec03f */
        /* <DEDUP_REMOVED lines=11> */
[----:B------:R-:W-:Y:S01]  /*1800*/  CS2R R86, SRZ ;  /* 0x0000000000567805 */ /* 0x000fe2000001ff00 */
[----:B------:R-:W-:Y:S06]  /*1810*/  @!P1 BRA `(.L_x_18) ;  /* 0x00000008002c9947 */ /* 0x000fec0003800000 */
[----:B------:R-:W-:-:S13]  /*1820*/  ISETP.NE.AND P2, PT, R143, 0x3, PT ;  /* 0x000000038f00780c */ /* 0x000fda0003f45270 */
[----:B------:R-:W-:Y:S05]  /*1830*/  @!P2 BRA `(.L_x_19) ;  /* 0x000000000004a947 */ /* 0x000fea0003800000 */
[----:B------:R-:W-:Y:S01]  /*1840*/  BPT.TRAP 0x1 ;  /* 0x000000040000795c */ /* 0x000fe20000300000 */
.L_x_19:
[----:B------:R-:W-:Y:S01]  /*1850*/  ULEA UR6, UR5, UR10, 0x3 ;  /* 0x0000000a05067291 */ /* 0x000fe2000f8e183f */
[----:B------:R-:W-:-:S05]  /*1860*/  IMAD.U32 R11, RZ, RZ, UR4 ;  /* 0x00000004ff0b7e24 */ /* 0x000fca000f8e00ff */
[----:B------:R-:W-:-:S04]  /*1870*/  SHF.L.U32 R11, R11, 0x1f, RZ ;  /* 0x0000001f0b0b7819 */ /* 0x000fc800000006ff */
[----:B------:R0:W1:Y:S01]  /*1880*/  SYNCS.PHASECHK.TRANS64.TRYWAIT P1, [UR6], R11 ;  /* 0x0000000bff0075a7 */ /* 0x0000620008020146 */
[----:B------:R-:W-:Y:S05]  /*1890*/  @!P2 BRA `(.L_x_20) ;  /* 0x000000000004a947 */ /* 0x000fea0003800000 */
[----:B------:R-:W-:Y:S01]  /*18a0*/  BPT.TRAP 0x1 ;  /* 0x000000040000795c */ /* 0x000fe20000300000 */
.L_x_20:
[----:B-1----:R-:W-:Y:S05]  /*18b0*/  @P1 BRA `(.L_x_21) ;  /* 0x0000000000081947 */ /* 0x002fea0003800000 */
[----:B------:R-:W1:Y:S02]  /*18c0*/  SYNCS.PHASECHK.TRANS64.TRYWAIT P1, [UR6], R11 ;  /* 0x0000000bff0075a7 */ /* 0x000e640008020146 */
[----:B-1----:R-:W-:Y:S05]  /*18d0*/  @!P1 BRA `(.L_x_22) ;  /* 0x0000008000509947 */ /* 0x002fea0003800000 */
.L_x_21:
[----:B------:R-:W-:Y:S01]  /*18e0*/  UIADD3 UR6, UR10, 0x1c200, URZ ;  /* 0x0001c2000a067890 */ /* 0x000fe2000fffe03f */
[----:B------:R-:W-:Y:S01]  /*18f0*/  WARPGROUP.ARRIVE ;  /* 0x00000000000079c5 */ /* 0x000fe20000000000 */
[----:B------:R-:W-:Y:S01]  /*1900*/  ULOP3.LUT UR12, UR11, 0x10000, URZ, 0xfc, !UPT ;  /* 0x000100000b0c7892 */ /* 0x000fe2000f8efc3f */
[----:B------:R-:W-:Y:S01]  /*1910*/  CS2R R16, SRZ ;  /* 0x0000000000107805 */ /* 0x000fe2000001ff00 */
[----:B------:R-:W-:Y:S01]  /*1920*/  USHF.R.U32.HI UR6, URZ, 0x4, UR6 ;  /* 0x000000043f067899 */ /* 0x000fe20008011606 */
[----:B------:R-:W-:Y:S01]  /*1930*/  CS2R R14, SRZ ;  /* 0x00000000000e7805 */ /* 0x000fe2000001ff00 */
[----:B------:R-:W-:Y:S01]  /*1940*/  ULEA UR12, UR5, UR12, 0x9 ;  /* 0x0000000c050c7291 */ /* 0x000fe2000f8e483f */
[----:B------:R-:W-:Y:S01]  /*1950*/  CS2R R18, SRZ ;  /* 0x0000000000127805 */ /* 0x000fe2000001ff00 */
[----:B------:R-:W-:Y:S01]  /*1960*/  ULOP3.LUT UR6, UR6, 0x3fff, URZ, 0xc0, !UPT ;  /* 0x00003fff06067892 */ /* 0x000fe2000f8ec03f */
[----:B------:R-:W-:Y:S01]  /*1970*/  CS2R R20, SRZ ;  /* 0x0000000000147805 */ /* 0x000fe2000001ff00 */
[----:B------:R-:W-:Y:S01]  /*1980*/  UMOV UR13, 0x80000020 ;  /* 0x80000020000d7882 */ /* 0x000fe20000000000 */
[----:B------:R-:W-:Y:S01]  /*1990*/  UMOV UR15, 0x80000020 ;  /* 0x80000020000f7882 */ /* 0x000fe20000000000 */
[----:B------:R-:W-:Y:S01]  /*19a0*/  ULOP3.LUT UR6, UR6, 0x10000, URZ, 0xfc, !UPT ;  /* 0x0001000006067892 */ /* 0x000fe2000f8efc3f */
[----:B------:R-:W-:Y:S01]  /*19b0*/  CS2R R22, SRZ ;  /* 0x0000000000167805 */ /* 0x000fe2000001ff00 */
[----:B------:R-:W-:Y:S01]  /*19c0*/  ULDC UR7, c[0x0][0x50c] ;  /* 0x0001430000077ab9 */ /* 0x000fe20000000800 */
[----:B------:R-:W-:Y:S01]  /*19d0*/  CS2R R88, SRZ ;  /* 0x0000000000587805 */ /* 0x000fe2000001ff00 */
[----:B------:R-:W-:Y:S01]  /*19e0*/  ULEA UR14, UR5, UR6, 0x9 ;  /* 0x00000006050e7291 */ /* 0x000fe2000f8e483f */
[----:B------:R-:W-:Y:S01]  /*19f0*/  CS2R R90, SRZ ;  /* 0x00000000005a7805 */ /* 0x000fe2000001ff00 */
[----:B------:R-:W-:Y:S01]  /*1a00*/  UISETP.NE.AND UP0, UPT, UR7, 0x2, UPT ;  /* 0x000000020700788c */ /* 0x000fe2000bf05270 */
[----:B------:R-:W-:Y:S01]  /*1a10*/  CS2R R92, SRZ ;  /* 0x00000000005c7805 */ /* 0x000fe2000001ff00 */
[----:B------:R-:W-:Y:S01]  /*1a20*/  UMOV UR6, 0x2 ;  /* 0x0000000200067882 */ /* 0x000fe20000000000 */
[----:B------:R-:W-:Y:S01]  /*1a30*/  CS2R R94, SRZ ;  /* 0x00000000005e7805 */ /* 0x000fe2000001ff00 */
[----:B------:R-:W-:Y:S01]  /*1a40*/  USEL UR7, URZ, 0x1, UP0 ;  /* 0x000000013f077887 */ /* 0x000fe20008000000 */
[----:B------:R-:W-:-:S02]  /*1a50*/  CS2R R96, SRZ ;  /* 0x0000000000607805 */ /* 0x000fc4000001ff00 */
[----:B------:R-:W-:Y:S01]  /*1a60*/  CS2R R98, SRZ ;  /* 0x0000000000627805 */ /* 0x000fe2000001ff00 */
[----:B------:R-:W-:Y:S01]  /*1a70*/  QGMMA.64x128x32.F32.E5M2.E5M2 R24, gdesc[UR12], RZ, !UPT ;  /* 0x01e000000c1879f3 */ /* 0x000fe2000c7038ff */
[----:B------:R-:W-:Y:S01]  /*1a80*/  UIADD3 UR12, UR12, 0x2, URZ ;  /* 0x000000020c0c7890 */ /* 0x000fe2000fffe03f */
[----:B------:R-:W-:Y:S02]  /*1a90*/  CS2R R100, SRZ ;  /* 0x0000000000647805 */ /* 0x000fe4000001ff00 */
[----:B------:R-:W-:Y:S01]  /*1aa0*/  ISETP.NE.AND P1, PT, RZ, UR7, PT ;  /* 0x00000007ff007c0c */ /* 0x000fe2000bf25270 */
[----:B------:R-:W-:Y:S01]  /*1ab0*/  UIADD3 UR14, UR14, 0x2, URZ ;  /* 0x000000020e0e7890 */ /* 0x000fe2000fffe03f */
[----:B------:R-:W-:Y:S01]  /*1ac0*/  CS2R R102, SRZ ;  /* 0x0000000000667805 */ /* 0x000fe2000001ff00 */
[----:B------:R-:W-:Y:S01]  /*1ad0*/  UMOV UR13, 0x80000020 ;  /* 0x80000020000d7882 */ /* 0x000fe20000000000 */
[----:B------:R-:W-:Y:S01]  /*1ae0*/  UMOV UR15, 0x80000020 ;  /* 0x80000020000f7882 */ /* 0x000fe20000000000 */
        /* <DEDUP_REMOVED lines=18> */
[----:B------:R-:W-:Y:S01]  /*1c10*/  CS2R R140, SRZ ;  /* 0x00000000008c7805 */ /* 0x000fe2000001ff00 */
[----:B------:R-:W-:Y:S01]  /*1c20*/  QGMMA.64x128x32.F32.E5M2.E5M2 R24, gdesc[UR12], R24, gsb0 ;  /* 0x01e000000c1879f3 */ /* 0x000fe20008003818 */
[----:B------:R-:W-:Y:S05]  /*1c30*/  @!P1 BRA `(.L_x_23) ;  /* 0x0000000400089947 */ /* 0x000fea0003800000 */
[----:B------:R-:W-:Y:S02]  /*1c40*/  WARPGROUP.DEPBAR.LE gsb0, 0x0 ;  /* 0x00008000000079c5 */ /* 0x000fe40000010000 */
[----:B------:R-:W-:-:S01]  /*1c50*/  FADD R141, RZ, R24 ;  /* 0x00000018ff8d7221 */ /* 0x000fc20000000000 */
[----:B------:R-:W-:Y:S01]  /*1c60*/  FADD R140, RZ, R25 ;  /* 0x00000019ff8c7221 */ /* 0x000fe20000000000 */
        /* <DEDUP_REMOVED lines=62> */
[----:B------:R-:W-:-:S06]  /*2050*/  UMOV UR6, URZ ;  /* 0x0000003f00067c82 */ /* 0x000fcc0008000000 */
.L_x_23:
[----:B------:R-:W-:-:S04]  /*2060*/  UIADD3 UR18, UR5, 0x1, URZ ;  /* 0x0000000105127890 */ /* 0x000fc8000fffe03f */
[----:B------:R-:W-:-:S04]  /*2070*/  UISETP.NE.AND UP0, UPT, UR18, 0xe, UPT ;  /* 0x0000000e1200788c */ /* 0x000fc8000bf05270 */
[----:B------:R-:W-:Y:S02]  /*2080*/  USEL UR8, URZ, 0x1, UP0 ;  /* 0x000000013f087887 */ /* 0x000fe40008000000 */
[----:B------:R-:W-:Y:S02]  /*2090*/  USEL UR18, UR18, URZ, UP0 ;  /* 0x0000003f12127287 */ /* 0x000fe40008000000 */
[----:B------:R-:W-:-:S06]  /*20a0*/  ULOP3.LUT UR8, UR4, UR8, URZ, 0x3c, !UPT ;  /* 0x0000000804087292 */ /* 0x000fcc000f8e3c3f */
[----:B------:R-:W-:Y:S01]  /*20b0*/  IMAD.U32 R144, RZ, RZ, UR8 ;  /* 0x00000008ff907e24 */ /* 0x000fe2000f8e00ff */
[----:B------:R-:W-:-:S06]  /*20c0*/  UMOV UR8, 0x1 ;  /* 0x0000000100087882 */ /* 0x000fcc0000000000 */
.L_x_18:
[----:B------:R-:W-:-:S04]  /*20d0*/  UISETP.LT.AND UP0, UPT, UR9, 0x1, UPT ;  /* 0x000000010900788c */ /* 0x000fc8000bf01270 */
[----:B------:R-:W-:-:S04]  /*20e0*/  USEL UR12, UR9, 0x1, UP0 ;  /* 0x00000001090c7887 */ /* 0x000fc80008000000 */
[----:B------:R-:W-:-:S04]  /*20f0*/  UIADD3 UR12, UR9, -UR12, URZ ;  /* 0x8000000c090c7290 */ /* 0x000fc8000fffe03f */
[----:B------:R-:W-:-:S06]  /*2100*/  UISETP.GE.AND UP0, UPT, UR12, 0x1, UPT ;  /* 0x000000010c00788c */ /* 0x000fcc000bf06270 */
[----:B------:R-:W-:-:S13]  /*2110*/  PLOP3.LUT P1, PT, PT, PT, UP0, 0x80, 0x0 ;  /* 0x000000000000781c */ /* 0x000fda0003f2f008 */
[----:B------:R-:W-:Y:S05]  /*2120*/  @!P1 BRA `(.L_x_24) ;  /* 0x0000000800049947 */ /* 0x000fea0003800000 */
[----:B01----:R-:W-:Y:S01]  /*2130*/  IMAD.U32 R11, RZ, RZ, UR12 ;  /* 0x0000000cff0b7e24 */ /* 0x003fe2000f8e00ff */
[----:B------:R-:W-:Y:S01]  /*2140*/  ULDC UR19, c[0x0][0x50c] ;  /* 0x0001430000137ab9 */ /* 0x000fe20000000800 */
[----:B------:R-:W-:-:S07]  /*2150*/  IMAD.U32 R12, RZ, RZ, UR5 ;  /* 0x00000005ff0c7e24 */ /* 0x000fce000f8e00ff */
.L_x_32:
[----:B------:R-:W-:-:S13]  /*2160*/  ISETP.NE.AND P2, PT, R143, 0x3, PT ;  /* 0x000000038f00780c */ /* 0x000fda0003f45270 */
[----:B0-----:R-:W-:Y:S05]  /*2170*/  @!P2 BRA `(.L_x_25) ;  /* 0x000000000004a947 */ /* 0x001fea0003800000 */
[----:B------:R-:W-:Y:S01]  /*2180*/  BPT.TRAP 0x1 ;  /* 0x000000040000795c */ /* 0x000fe20000300000 */
.L_x_25:
[----:B------:R-:W0:Y:S01]  /*2190*/  S2UR UR12, SR_CgaCtaId ;  /* 0x00000000000c79c3 */ /* 0x000e220000008800 */
[----:B------:R-:W-:Y:S01]  /*21a0*/  UMOV UR10, 0x400 ;  /* 0x00000400000a7882 */ /* 0x000fe20000000000 */
[----:B------:R-:W-:Y:S01]  /*21b0*/  SHF.L.U32 R13, R144, 0x1f, RZ ;  /* 0x0000001f900d7819 */ /* 0x000fe200000006ff */
[----:B0-----:R-:W-:-:S04]  /*21c0*/  ULEA UR10, UR12, UR10, 0x18 ;  /* 0x0000000a0c0a7291 */ /* 0x001fc8000f8ec03f */
[----:B------:R-:W-:-:S09]  /*21d0*/  ULEA UR12, UR18, UR10, 0x3 ;  /* 0x0000000a120c7291 */ /* 0x000fd2000f8e183f */
[----:B------:R0:W1:Y:S01]  /*21e0*/  SYNCS.PHASECHK.TRANS64.TRYWAIT P1, [UR12], R13 ;  /* 0x0000000dff0075a7 */ /* 0x000062000802014c */
[----:B------:R-:W-:Y:S05]  /*21f0*/  @!P2 BRA `(.L_x_26) ;  /* 0x000000000004a947 */ /* 0x000fea0003800000 */
[----:B------:R-:W-:Y:S01]  /*2200*/  BPT.TRAP 0x1 ;  /* 0x000000040000795c */ /* 0x000fe20000300000 */
.L_x_26:
[----:B-1----:R-:W-:Y:S05]  /*2210*/  @P1 BRA `(.L_x_27) ;  /* 0x0000000000081947 */ /* 0x002fea0003800000 */
[----:B------:R-:W1:Y:S02]  /*2220*/  SYNCS.PHASECHK.TRANS64.TRYWAIT P1, [UR12], R13 ;  /* 0x0000000dff0075a7 */ /* 0x000e64000802014c */
[----:B-1----:R-:W-:Y:S05]  /*2230*/  @!P1 BRA `(.L_x_28) ;  /* 0x0000007800109947 */ /* 0x002fea0003800000 */
.L_x_27:
[----:B------:R-:W-:Y:S01]  /*2240*/  UIADD3 UR12, UR10, 0x1c200, URZ ;  /* 0x0001c2000a0c7890 */ /* 0x000fe2000fffe03f */
[----:B------:R-:W-:Y:S01]  /*2250*/  WARPGROUP.ARRIVE ;  /* 0x00000000000079c5 */ /* 0x000fe20000000000 */
[----:B------:R-:W-:Y:S02]  /*2260*/  UISETP.NE.AND UP0, UPT, UR7, URZ, UPT ;  /* 0x0000003f0700728c */ /* 0x000fe4000bf05270 */
[----:B------:R-:W-:Y:S02]  /*2270*/  USHF.R.U32.HI UR12, URZ, 0x4, UR12 ;  /* 0x000000043f0c7899 */ /* 0x000fe4000801160c */
[----:B------:R-:W-:Y:S02]  /*2280*/  USEL UR8, UR8, URZ, !UP0 ;  /* 0x0000003f08087287 */ /* 0x000fe4000c000000 */
[----:B------:R-:W-:Y:S02]  /*2290*/  ULOP3.LUT UR7, UR12, 0x3fff, URZ, 0xc0, !UPT ;  /* 0x00003fff0c077892 */ /* 0x000fe4000f8ec03f */
[----:B------:R-:W-:-:S02]  /*22a0*/  ULOP3.LUT UR12, UR11, 0x10000, URZ, 0xfc, !UPT ;  /* 0x000100000b0c7892 */ /* 0x000fc4000f8efc3f */
[----:B------:R-:W-:Y:S02]  /*22b0*/  ULOP3.LUT UR7, UR7, 0x10000, URZ, 0xfc, !UPT ;  /* 0x0001000007077892 */ /* 0x000fe4000f8efc3f */
[----:B------:R-:W-:Y:S02]  /*22c0*/  UISETP.NE.U32.AND UP0, UPT, UR8, URZ, UPT ;  /* 0x0000003f0800728c */ /* 0x000fe4000bf05070 */
[----:B------:R-:W-:Y:S02]  /*22d0*/  ULEA UR12, UR18, UR12, 0x9 ;  /* 0x0000000c120c7291 */ /* 0x000fe4000f8e483f */
[----:B------:R-:W-:Y:S01]  /*22e0*/  ULEA UR14, UR18, UR7, 0x9 ;  /* 0x00000007120e7291 */ /* 0x000fe2000f8e483f */
[----:B------:R-:W-:Y:S01]  /*22f0*/  UMOV UR13, 0x80000020 ;  /* 0x80000020000d7882 */ /* 0x000fe20000000000 */
[----:B------:R-:W-:Y:S01]  /*2300*/  UMOV UR15, 0x80000020 ;  /* 0x80000020000f7882 */ /* 0x000fe20000000000 */
[----:B------:R-:W-:-:S06]  /*2310*/  UIADD3 UR6, UR6, 0x2, URZ ;  /* 0x0000000206067890 */ /* 0x000fcc000fffe03f */
[----:B------:R-:W-:Y:S01]  /*2320*/  QGMMA.64x128x32.F32.E5M2.E5M2 R24, gdesc[UR12], R24, UP0 ;  /* 0x01e000000c1879f3 */ /* 0x000fe2000bf03818 */
[----:B------:R-:W-:Y:S02]  /*2330*/  UIADD3 UR12, UR12, 0x2, URZ ;  /* 0x000000020c0c7890 */ /* 0x000fe4000fffe03f */
[----:B------:R-:W-:Y:S01]  /*2340*/  UIADD3 UR14, UR14, 0x2, URZ ;  /* 0x000000020e0e7890 */ /* 0x000fe2000fffe03f */
[----:B------:R-:W-:Y:S01]  /*2350*/  UMOV UR13, 0x80000020 ;  /* 0x80000020000d7882 */ /* 0x000fe20000000000 */
[----:B------:R-:W-:Y:S01]  /*2360*/  UMOV UR15, 0x80000020 ;  /* 0x80000020000f7882 */ /* 0x000fe20000000000 */
[----:B------:R-:W-:-:S04]  /*2370*/  UISETP.NE.AND UP0, UPT, UR6, UR19, UPT ;  /* 0x000000130600728c */ /* 0x000fc8000bf05270 */
[----:B------:R-:W-:-:S06]  /*2380*/  USEL UR7, URZ, 0x1, UP0 ;  /* 0x000000013f077887 */ /* 0x000fcc0008000000 */
[----:B------:R-:W-:Y:S01]  /*2390*/  ISETP.NE.AND P1, PT, RZ, UR7, PT ;  /* 0x00000007ff007c0c */ /* 0x000fe2000bf25270 */
[----:B------:R-:W-:Y:S03]  /*23a0*/  QGMMA.64x128x32.F32.E5M2.E5M2 R24, gdesc[UR12], R24, gsb0 ;  /* 0x01e000000c1879f3 */ /* 0x000fe60008003818 */
[----:B------:R-:W-:-:S09]  /*23b0*/  WARPGROUP.DEPBAR.LE gsb0, 0x1 ;  /* 0x00008000000079c5 */ /* 0x000fd20000010100 */
[----:B------:R-:W-:Y:S05]  /*23c0*/  @!P1 BRA `(.L_x_29) ;  /* 0x0000000400089947 */ /* 0x000fea0003800000 */
[----:B------:R-:W-:Y:S02]  /*23d0*/  WARPGROUP.DEPBAR.LE gsb0, 0x0 ;  /* 0x00008000000079c5 */ /* 0x000fe40000010000 */
[----:B------:R-:W-:-:S01]  /*23e0*/  FADD R141, R24, R141 ;  /* 0x0000008d188d7221 */ /* 0x000fc20000000000 */
[----:B------:R-:W-:Y:S01]  /*23f0*/  FADD R140, R25, R140 ;  /* 0x0000008c198c7221 */ /* 0x000fe20000000000 */
        /* <DEDUP_REMOVED lines=62> */
[----:B------:R-:W-:-:S06]  /*27e0*/  UMOV UR6, URZ ;  /* 0x0000003f00067c82 */ /* 0x000fcc0008000000 */
.L_x_29:
[----:B------:R-:W-:Y:S05]  /*27f0*/  @!P2 BRA `(.L_x_30) ;  /* 0x000000000004a947 */ /* 0x000fea0003800000 */
[----:B------:R-:W-:Y:S01]  /*2800*/  BPT.TRAP 0x1 ;  /* 0x000000040000795c */ /* 0x000fe20000300000 */
.L_x_30:
[----:B01----:R-:W-:Y:S02]  /*2810*/  @P0 LEA R13, R12, UR10, 0x3 ;  /* 0x0000000a0c0d0c11 */ /* 0x003fe4000f8e18ff */
[----:B------:R-:W-:-:S03]  /*2820*/  ISETP.GT.U32.AND P1, PT, R4, 0x1, PT ;  /* 0x000000010400780c */ /* 0x000fc60003f24070 */
[----:B------:R-:W-:-:S05]  /*2830*/  @P0 VIADD R142, R13, 0x70 ;  /* 0x000000700d8e0836 */ /* 0x000fca0000000000 */
[----:B------:R-:W-:-:S04]  /*2840*/  @P0 PRMT R142, R5, 0x654, R142 ;  /* 0x00000654058e0816 */ /* 0x000fc8000000008e */
[----:B------:R0:W-:Y:S01]  /*2850*/  @P0 SYNCS.ARRIVE.TRANS64.RED.A1T0 RZ, [R142+URZ], RZ ;  /* 0x000000ff8eff09a7 */ /* 0x0001e2000810043f */
[----:B------:R-:W-:Y:S05]  /*2860*/  @P1 BRA `(.L_x_31) ;  /* 0x0000000000041947 */ /* 0x000fea0003800000 */
[----:B------:R-:W-:Y:S01]  /*2870*/  BPT.TRAP 0x1 ;  /* 0x000000040000795c */ /* 0x000fe20000300000 */
.L_x_31:
[----:B------:R-:W-:Y:S01]  /*2880*/  UIADD3 UR18, UR18, 0x1, URZ ;  /* 0x0000000112127890 */ /* 0x000fe2000fffe03f */
[C---:B------:R-:W-:Y:S01]  /*2890*/  ISETP.GT.AND P2, PT, R11.reuse, 0x1, PT ;  /* 0x000000010b00780c */ /* 0x040fe20003f44270 */
[----:B------:R-:W-:Y:S02]  /*28a0*/  VIADD R12, R12, 0x1 ;  /* 0x000000010c0c7836 */ /* 0x000fe40000000000 */
[----:B------:R-:W-:Y:S01]  /*28b0*/  UISETP.NE.AND UP0, UPT, UR18, 0xe, UPT ;  /* 0x0000000e1200788c */ /* 0x000fe2000bf05270 */
[----:B------:R-:W-:Y:S02]  /*28c0*/  VIADD R11, R11, 0xffffffff ;  /* 0xffffffff0b0b7836 */ /* 0x000fe40000000000 */
[C---:B------:R-:W-:Y:S01]  /*28d0*/  ISETP.NE.AND P1, PT, R12.reuse, 0xe, PT ;  /* 0x0000000e0c00780c */ /* 0x040fe20003f25270 */
[----:B------:R-:W-:Y:S02]  /*28e0*/  USEL UR8, URZ, 0x1, UP0 ;  /* 0x000000013f087887 */ /* 0x000fe40008000000 */
[----:B------:R-:W-:Y:S01]  /*28f0*/  USEL UR18, UR18, URZ, UP0 ;  /* 0x0000003f12127287 */ /* 0x000fe20008000000 */
[----:B------:R-:W-:-:S03]  /*2900*/  SEL R12, R12, RZ, P1 ;  /* 0x000000ff0c0c7207 */ /* 0x000fc60000800000 */
[----:B------:R-:W-:Y:S01]  /*2910*/  LOP3.LUT R144, R144, UR8, RZ, 0x3c, !PT ;  /* 0x0000000890907c12 */ /* 0x000fe2000f8e3cff */
[----:B------:R-:W-:Y:S01]  /*2920*/  UMOV UR8, 0x1 ;  /* 0x0000000100087882 */ /* 0x000fe20000000000 */
[----:B------:R-:W-:Y:S06]  /*2930*/  @P2 BRA `(.L_x_32) ;  /* 0xfffffff800082947 */ /* 0x000fec000383ffff */
.L_x_24:
[----:B------:R-:W-:Y:S01]  /*2940*/  UISETP.NE.AND UP0, UPT, UR6, URZ, UPT ;  /* 0x0000003f0600728c */ /* 0x000fe2000bf05270 */
[----:B01----:R-:W0:Y:S03]  /*2950*/  LDC R11, c[0x0][0x28c] ;  /* 0x0000a300ff0b7b82 */ /* 0x003e260000000800 */
[----:B------:R-:W-:-:S06]  /*2960*/  USEL UR6, URZ, 0x1, !UP0 ;  /* 0x000000013f067887 */ /* 0x000fcc000c000000 */
[----:B------:R-:W-:Y:S02]  /*2970*/  ISETP.NE.AND P1, PT, RZ, UR6, PT ;  /* 0x00000006ff007c0c */ /* 0x000fe4000bf25270 */
[----:B0-----:R-:W-:-:S11]  /*2980*/  ISETP.GE.AND P2, PT, R11, 0x1, PT ;  /* 0x000000010b00780c */ /* 0x001fd60003f46270 */
[----:B------:R-:W-:Y:S05]  /*2990*/  @!P1 BRA `(.L_x_33) ;  /* 0x0000000400049947 */ /* 0x000fea0003800000 */
[----:B------:R-:W-:Y:S02]  /*29a0*/  WARPGROUP.DEPBAR.LE gsb0, 0x0 ;  /* 0x00008000000079c5 */ /* 0x000fe40000010000 */
[----:B------:R-:W-:Y:S01]  /*29b0*/  FADD R141, R24, R141 ;  /* 0x0000008d188d7221 */ /* 0x000fe20000000000 */
        /* <DEDUP_REMOVED lines=62> */
[----:B------:R-:W-:-:S07]  /*2da0*/  FADD R16, R16, R87 ;  /* 0x0000005710107221 */ /* 0x000fce0000000000 */
.L_x_33:
[----:B------:R-:W-:Y:S02]  /*2db0*/  WARPGROUP.DEPBAR.LE gsb0, 0x0 ;  /* 0x00008000000079c5 */ /* 0x000fe40000010000 */
[----:B------:R-:W-:Y:S05]  /*2dc0*/  @!P2 BRA `(.L_x_34) ;  /* 0x000000000054a947 */ /* 0x000fea0003800000 */
[----:B------:R-:W-:-:S13]  /*2dd0*/  ISETP.NE.AND P1, PT, R143, 0x3, PT ;  /* 0x000000038f00780c */ /* 0x000fda0003f25270 */
[----:B------:R-:W-:Y:S05]  /*2de0*/  @!P1 BRA `(.L_x_35) ;  /* 0x0000000000049947 */ /* 0x000fea0003800000 */
[----:B------:R-:W-:Y:S01]  /*2df0*/  BPT.TRAP 0x1 ;  /* 0x000000040000795c */ /* 0x000fe20000300000 */
.L_x_35:
[----:B------:R-:W-:Y:S01]  /*2e00*/  BSSY B0, `(.L_x_36) ;  /* 0x000000f000007945 */ /* 0x000fe20003800000 */
[----:B------:R-:W-:-:S03]  /*2e10*/  ISETP.GT.U32.AND P1, PT, R4, 0x1, PT ;  /* 0x000000010400780c */ /* 0x000fc60003f24070 */
[----:B------:R-:W-:Y:S10]  /*2e20*/  @!P0 BRA `(.L_x_37) ;  /* 0x0000000000308947 */ /* 0x000ff40003800000 */
[----:B------:R-:W-:-:S04]  /*2e30*/  UISETP.LT.AND UP0, UPT, UR9, 0x1, UPT ;  /* 0x000000010900788c */ /* 0x000fc8000bf01270 */
[----:B------:R-:W-:-:S04]  /*2e40*/  USEL UR8, UR9, 0x1, UP0 ;  /* 0x0000000109087887 */ /* 0x000fc80008000000 */
[----:B------:R-:W-:-:S04]  /*2e50*/  UIADD3 UR8, UR5, UR9, -UR8 ;  /* 0x0000000905087290 */ /* 0x000fc8000fffe808 */
[----:B------:R-:W-:-:S04]  /*2e60*/  USHF.R.U32.HI UR6, URZ, 0x1, UR8 ;  /* 0x000000013f067899 */ /* 0x000fc80008011608 */
[----:B------:R-:W-:-:S04]  /*2e70*/  UIMAD.WIDE.U32 UR6, UR6, -0x6db6db6d, URZ ;  /* 0x92492493060678a5 */ /* 0x000fc8000f8e003f */
[----:B------:R-:W-:-:S04]  /*2e80*/  USHF.R.U32.HI UR6, URZ, 0x2, UR7 ;  /* 0x000000023f067899 */ /* 0x000fc80008011607 */
[----:B------:R-:W-:-:S04]  /*2e90*/  UIMAD UR8, UR6, -0xe, UR8 ;  /* 0xfffffff2060878a4 */ /* 0x000fc8000f8e0208 */
[----:B------:R-:W-:-:S04]  /*2ea0*/  ULEA UR8, UR8, UR10, 0x3 ;  /* 0x0000000a08087291 */ /* 0x000fc8000f8e183f */
[----:B------:R-:W-:-:S06]  /*2eb0*/  UIADD3 UR8, UR8, 0x70, URZ ;  /* 0x0000007008087890 */ /* 0x000fcc000fffe03f */
[----:B------:R-:W-:-:S05]  /*2ec0*/  IMAD.U32 R12, RZ, RZ, UR8 ;  /* 0x00000008ff0c7e24 */ /* 0x000fca000f8e00ff */
[----:B------:R-:W-:-:S04]  /*2ed0*/  PRMT R11, R5, 0x654, R12 ;  /* 0x00000654050b7816 */ /* 0x000fc8000000000c */
[----:B------:R0:W-:Y:S03]  /*2ee0*/  SYNCS.ARRIVE.TRANS64.RED.A1T0 RZ, [R11+URZ], RZ ;  /* 0x000000ff0bff79a7 */ /* 0x0001e6000810043f */
.L_x_37:
[----:B------:R-:W-:Y:S05]  /*2ef0*/  BSYNC B0 ;  /* 0x0000000000007941 */ /* 0x000fea0003800000 */
.L_x_36:
[----:B------:R-:W-:Y:S05]  /*2f00*/  @P1 BRA `(.L_x_34) ;  /* 0x0000000000041947 */ /* 0x000fea0003800000 */
[----:B------:R-:W-:Y:S01]  /*2f10*/  BPT.TRAP 0x1 ;  /* 0x000000040000795c */ /* 0x000fe20000300000 */
.L_x_34:
[----:B------:R-:W1:Y:S01]  /*2f20*/  LDC R25, c[0x0][0x288] ;  /* 0x0000a200ff197b82 */ /* 0x000e620000000800 */
[----:B------:R-:W-:Y:S01]  /*2f30*/  IMAD.SHL.U32 R31, R10, 0x80, RZ ;  /* 0x000000800a1f7824 */ /* 0x000fe200078e00ff */
[--C-:B0-----:R-:W-:Y:S01]  /*2f40*/  SHF.R.U32.HI R11, RZ, 0x2, R0.reuse ;  /* 0x00000002ff0b7819 */ /* 0x101fe20000011600 */
[----:B------:R-:W-:Y:S01]  /*2f50*/  UIADD3 UR5, UR9, UR5, URZ ;  /* 0x0000000509057290 */ /* 0x000fe2000fffe03f */
[C---:B------:R-:W-:Y:S01]  /*2f60*/  LOP3.LUT R13, R0.reuse, 0x60, RZ, 0xc0, !PT ;  /* 0x00000060000d7812 */ /* 0x040fe200078ec0ff */
[----:B------:R-:W-:Y:S01]  /*2f70*/  IMAD.SHL.U32 R33, R7, 0x80, RZ ;  /* 0x0000008007217824 */ /* 0x000fe200078e00ff */
[----:B------:R-:W-:Y:S01]  /*2f80*/  SHF.R.U32.HI R24, RZ, 0x7, R0 ;  /* 0x00000007ff187819 */ /* 0x000fe20000011600 */
[----:B------:R-:W-:Y:S01]  /*2f90*/  UISETP.GT.U32.AND UP0, UPT, UR5, 0xd, UPT ;  /* 0x0000000d0500788c */ /* 0x000fe2000bf04070 */
[----:B------:R-:W-:Y:S01]  /*2fa0*/  LOP3.LUT R12, R11, 0x7, RZ, 0xc0, !PT ;  /* 0x000000070b0c7812 */ /* 0x000fe200078ec0ff */
[----:B------:R-:W-:Y:S01]  /*2fb0*/  IMAD.SHL.U32 R28, R0, 0x2, RZ ;  /* 0x00000002001c7824 */ /* 0x000fe200078e00ff */
[----:B------:R-:W-:Y:S01]  /*2fc0*/  SHF.R.U32.HI R27, RZ, 0x1, R13 ;  /* 0x00000001ff1b7819 */ /* 0x000fe2000001160d */
[----:B------:R-:W-:Y:S01]  /*2fd0*/  ULDC UR12, c[0x0][0x284] ;  /* 0x0000a100000c7ab9 */ /* 0x000fe20000000800 */
[----:B------:R-:W-:Y:S01]  /*2fe0*/  LOP3.LUT R11, R24, 0x1, RZ, 0xc0, !PT ;  /* 0x00000001180b7812 */ /* 0x000fe200078ec0ff */
[----:B------:R-:W-:Y:S01]  /*2ff0*/  USHF.R.U32.HI UR6, URZ, 0x1, UR5 ;  /* 0x000000013f067899 */ /* 0x000fe20008011605 */
[----:B------:R-:W-:Y:S01]  /*3000*/  IADD3 R26, RZ, -R27, -R12 ;  /* 0x8000001bff1a7210 */ /* 0x000fe20007ffe80c */
[----:B------:R-:W-:Y:S01]  /*3010*/  UISETP.LT.U32.AND UP0, UPT, UR9, 0xe, UP0 ;  /* 0x0000000e0900788c */ /* 0x000fe20008701070 */
[----:B------:R-:W-:Y:S01]  /*3020*/  SHF.R.S32.HI R32, RZ, 0x1f, R6 ;  /* 0x0000001fff207819 */ /* 0x000fe20000011406 */
[----:B------:R-:W-:Y:S01]  /*3030*/  UISETP.GE.U32.AND UP1, UPT, UR9, 0xe, UPT ;  /* 0x0000000e0900788c */ /* 0x000fe2000bf26070 */
[----:B------:R-:W-:Y:S01]  /*3040*/  IMAD.SHL.U32 R13, R11, 0x40, RZ ;  /* 0x000000400b0d7824 */ /* 0x000fe200078e00ff */
[----:B------:R-:W-:Y:S01]  /*3050*/  LOP3.LUT R28, R31, 0x6, R28, 0xf8, !PT ;  /* 0x000000061f1c7812 */ /* 0x000fe200078ef81c */
[----:B------:R-:W-:Y:S01]  /*3060*/  ULDC.64 UR10, c[0x0][0x5d0] ;  /* 0x00017400000a7ab9 */ /* 0x000fe20000000a00 */
[----:B------:R-:W-:Y:S01]  /*3070*/  LOP3.LUT R24, R0, 0x3, RZ, 0xc0, !PT ;  /* 0x0000000300187812 */ /* 0x000fe200078ec0ff */
[----:B------:R-:W-:Y:S01]  /*3080*/  UIMAD.WIDE.U32 UR6, UR6, -0x6db6db6d, URZ ;  /* 0x92492493060678a5 */ /* 0x000fe2000f8e003f */
[----:B------:R-:W-:Y:S01]  /*3090*/  IMAD R26, R11, -0x40, R26 ;  /* 0xffffffc00b1a7824 */ /* 0x000fe200078e021a */
[----:B-1----:R-:W-:Y:S01]  /*30a0*/  ISETP.GE.AND P1, PT, R31, R25, PT ;  /* 0x000000191f00720c */ /* 0x002fe20003f26270 */
[----:B------:R-:W-:Y:S01]  /*30b0*/  USEL UR8, URZ, 0x1, !UP0 ;  /* 0x000000013f087887 */ /* 0x000fe2000c000000 */
[----:B------:R-:W-:Y:S01]  /*30c0*/  IMAD R11, R32, UR10, RZ ;  /* 0x0000000a200b7c24 */ /* 0x000fe2000f8e02ff */
[----:B------:R-:W-:Y:S01]  /*30d0*/  SHF.R.S32.HI R29, RZ, 0x1f, R28 ;  /* 0x0000001fff1d7819 */ /* 0x000fe2000001141c */
[----:B------:R-:W-:Y:S01]  /*30e0*/  USHF.R.U32.HI UR6, URZ, 0x2, UR7 ;  /* 0x000000023f067899 */ /* 0x000fe20008011607 */
[----:B------:R-:W-:Y:S01]  /*30f0*/  ISETP.GE.OR P1, PT, R33, UR12, P1 ;  /* 0x0000000c21007c0c */ /* 0x000fe20008f26670 */
[----:B------:R-:W-:Y:S01]  /*3100*/  ULOP3.LUT UR4, UR4, UR8, URZ, 0x3c, !UPT ;  /* 0x0000000804047292 */ /* 0x000fe2000f8e3c3f */
[----:B------:R-:W-:Y:S01]  /*3110*/  LOP3.LUT R13, R13, 0x40, R12, 0xe2, !PT ;  /* 0x000000400d0d7812 */ /* 0x000fe200078ee20c */
[----:B------:R-:W-:Y:S01]  /*3120*/  IMAD R12, R24, -0x2, R25 ;  /* 0xfffffffe180c7824 */ /* 0x000fe200078e0219 */
[----:B------:R-:W-:Y:S01]  /*3130*/  UIMAD UR5, UR6, -0xe, UR5 ;  /* 0xfffffff2060578a4 */ /* 0x000fe2000f8e0205 */
[----:B------:R-:W-:Y:S01]  /*3140*/  IMAD.WIDE R24, R7, 0x80, RZ ;  /* 0x0000008007187825 */ /* 0x000fe200078e02ff */
[----:B------:R-:W-:Y:S01]  /*3150*/  @UP1 ULOP3.LUT UR4, UR4, 0x1, UR6, 0x78, !UPT ;  /* 0x0000000104041892 */ /* 0x000fe2000f8e7806 */
[----:B------:R-:W-:-:S02]  /*3160*/  IADD3 R33, -R33, UR12, R26 ;  /* 0x0000000c21217c10 */ /* 0x000fc4000fffe11a */
[----:B------:R-:W-:Y:S01]  /*3170*/  IMAD R7, R6, UR11, R11 ;  /* 0x0000000b06077c24 */ /* 0x000fe2000f8e020b */
[----:B------:R-:W-:Y:S01]  /*3180*/  LOP3.LUT R35, R24, R13, R27, 0xfe, !PT ;  /* 0x0000000d18237212 */ /* 0x000fe200078efe1b */
[----:B------:R-:W-:-:S04]  /*3190*/  IMAD.WIDE.U32 R10, R6, UR10, R28 ;  /* 0x0000000a060a7c25 */ /* 0x000fc8000f8e001c */
[----:B------:R-:W-:Y:S02]  /*31a0*/  IMAD.IADD R11, R11, 0x1, R7 ;  /* 0x000000010b0b7824 */ /* 0x000fe400078e0207 */
[----:B------:R-:W-:Y:S02]  /*31b0*/  IMAD.IADD R27, R12, 0x1, -R31 ;  /* 0x000000010c1b7824 */ /* 0x000fe400078e0a1f */
[----:B------:R-:W-:Y:S01]  /*31c0*/  IMAD.MOV.U32 R26, RZ, RZ, -0x1 ;  /* 0xffffffffff1a7424 */ /* 0x000fe200078e00ff */
[----:B------:R-:W-:Y:S06]  /*31d0*/  @P1 BRA `(.L_x_38) ;  /* 0x0000004400a41947 */ /* 0x000fec0003800000 */
[----:B------:R-:W0:Y:S01]  /*31e0*/  LDC.64 R30, c[0x0][0x5c8] ;  /* 0x00017200ff1e7b82 */ /* 0x000e220000000a00 */
[----:B------:R-:W-:Y:S01]  /*31f0*/  ULDC.64 UR6, c[0x0][0x5c0] ;  /* 0x0001700000067ab9 */ /* 0x000fe20000000a00 */
[----:B------:R-:W-:Y:S01]  /*3200*/  BSSY B0, `(.L_x_38) ;  /* 0x0000466000007945 */ /* 0x000fe20003800000 */
[-C--:B0-----:R-:W-:Y:S02]  /*3210*/  IMAD R12, R25, R30.reuse, RZ ;  /* 0x0000001e190c7224 */ /* 0x081fe400078e02ff */
[----:B------:R-:W-:-:S04]  /*3220*/  IMAD.WIDE.U32 R10, R35, R30, R10 ;  /* 0x0000001e230a7225 */ /* 0x000fc800078e000a */
[----:B------:R-:W-:Y:S01]  /*3230*/  IMAD R13, R35, R31, R12 ;  /* 0x0000001f230d7224 */ /* 0x000fe200078e020c */
[----:B------:R-:W-:Y:S02]  /*3240*/  LEA R7, P1, R30, R10, 0x3 ;  /* 0x0000000a1e077211 */ /* 0x000fe400078218ff */
[----:B------:R-:W-:Y:S01]  /*3250*/  IADD3 R12, P2, R10, UR6, RZ ;  /* 0x000000060a0c7c10 */ /* 0x000fe2000ff5e0ff */
[----:B------:R-:W-:Y:S01]  /*3260*/  IMAD.IADD R13, R11, 0x1, R13 ;  /* 0x000000010b0d7824 */ /* 0x000fe200078e020d */
[----:B------:R-:W-:-:S04]  /*3270*/  IADD3 R10, P4, R7, UR6, RZ ;  /* 0x00000006070a7c10 */ /* 0x000fc8000ff9e0ff */
[----:B------:R-:W-:Y:S02]  /*3280*/  LEA.HI.X R7, R30, R13, R31, 0x3, P1 ;  /* 0x0000000d1e077211 */ /* 0x000fe400008f1c1f */
[----:B---3-5:R-:W-:Y:S02]  /*3290*/  FSETP.NEU.AND P1, PT, R9, RZ, PT ;  /* 0x000000ff0900720b */ /* 0x028fe40003f2d000 */
[----:B------:R-:W-:Y:S02]  /*32a0*/  IADD3.X R13, R13, UR7, RZ, P2, !PT ;  /* 0x000000070d0d7c10 */ /* 0x000fe400097fe4ff */
[----:B------:R-:W-:-:S09]  /*32b0*/  IADD3.X R11, R7, UR7, RZ, P4, !PT ;  /* 0x00000007070b7c10 */ /* 0x000fd2000a7fe4ff */
[----:B------:R-:W-:Y:S05]  /*32c0*/  @!P1 BRA `(.L_x_39) ;  /* 0x00000034005c9947 */ /* 0x000fea0003800000 */
[----:B------:R-:W-:Y:S01]  /*32d0*/  ULDC.64 UR6, c[0x0][0x5b8] ;  /* 0x00016e0000067ab9 */ /* 0x000fe20000000a00 */
[----:B------:R-:W-:Y:S01]  /*32e0*/  ISETP.GE.AND P1, PT, R33, 0x1, PT ;  /* 0x000000012100780c */ /* 0x000fe20003f26270 */
[----:B------:R-:W-:Y:S01]  /*32f0*/  IMAD R7, R32, UR6, RZ ;  /* 0x0000000620077c24 */ /* 0x000fe2000f8e02ff */
[----:B------:R-:W-:Y:S01]  /*3300*/  ULDC.64 UR10, c[0x0][0x5a8] ;  /* 0x00016a00000a7ab9 */ /* 0x000fe20000000a00 */
[C---:B------:R-:W-:Y:S01]  /*3310*/  IMAD.WIDE.U32 R28, R6.reuse, UR6, R28 ;  /* 0x00000006061c7c25 */ /* 0x040fe2000f8e001c */
[----:B------:R-:W-:Y:S01]  /*3320*/  ISETP.LT.OR P5, PT, R27, 0x1, !P1 ;  /* 0x000000011b00780c */ /* 0x000fe20004fa1670 */
[----:B------:R-:W-:Y:S02]  /*3330*/  BSSY B1, `(.L_x_40) ;  /* 0x000000c000017945 */ /* 0x000fe40003800000 */
[----:B------:R-:W-:Y:S01]  /*3340*/  IMAD R7, R6, UR7, R7 ;  /* 0x0000000706077c24 */ /* 0x000fe2000f8e0207 */
[----:B------:R-:W-:Y:S02]  /*3350*/  ULDC.64 UR6, c[0x0][0x5b0] ;  /* 0x00016c0000067ab9 */ /* 0x000fe40000000a00 */
[----:B------:R-:W-:-:S02]  /*3360*/  IMAD R30, R25, UR6, RZ ;  /* 0x00000006191e7c24 */ /* 0x000fc4000f8e02ff */
[----:B------:R-:W-:Y:S02]  /*3370*/  IMAD.IADD R29, R29, 0x1, R7 ;  /* 0x000000011d1d7824 */ /* 0x000fe400078e0207 */
[C-C-:B------:R-:W-:Y:S01]  /*3380*/  IMAD R31, R35.reuse, UR7, R30.reuse ;  /* 0x00000007231f7c24 */ /* 0x140fe2000f8e021e */
[----:B------:R-:W-:Y:S01]  /*3390*/  PRMT R30, RZ, 0x7610, R30 ;  /* 0x00007610ff1e7816 */ /* 0x000fe2000000001e */
[----:B------:R-:W-:-:S03]  /*33a0*/  IMAD.WIDE.U32 R6, R35, UR6, R28 ;  /* 0x0000000623067c25 */ /* 0x000fc6000f8e001c */
[----:B------:R-:W-:-:S04]  /*33b0*/  IADD3 R6, P2, R6, UR10, RZ ;  /* 0x0000000a06067c10 */ /* 0x000fc8000ff5e0ff */
[----:B------:R-:W-:Y:S01]  /*33c0*/  IADD3.X R7, R7, UR11, R31, P2, !PT ;  /* 0x0000000b07077c10 */ /* 0x000fe200097fe41f */
[----:B------:R-:W-:Y:S08]  /*33d0*/  @P5 BRA `(.L_x_41) ;  /* 0x0000000000045947 */ /* 0x000ff00003800000 */
[----:B------:R0:W5:Y:S02]  /*33e0*/  LDG.E.U8 R30, desc[UR16][R6.64] ;  /* 0x00000010061e7981 */ /* 0x000164000c1e1100 */
.L_x_41:
[----:B------:R-:W-:Y:S05]  /*33f0*/  BSYNC B1 ;  /* 0x0000000000017941 */ /* 0x000fea0003800000 */
.L_x_40:
[----:B-----5:R-:W-:Y:S01]  /*3400*/  LOP3.LUT R30, R30, 0xff, RZ, 0xc0, !PT ;  /* 0x000000ff1e1e7812 */ /* 0x020fe200078ec0ff */
[----:B------:R-:W-:Y:S01]  /*3410*/  BSSY B1, `(.L_x_42) ;  /* 0x000000b000017945 */ /* 0x000fe20003800000 */
[----:B------:R-:W-:Y:S02]  /*3420*/  ISETP.LT.OR P4, PT, R27, 0x2, !P1 ;  /* 0x000000021b00780c */ /* 0x000fe40004f81670 */
[----:B------:R-:W-:-:S05]  /*3430*/  F2FP.F16.E5M2.UNPACK_B R30, R30 ;  /* 0x0000001eff1e723e */ /* 0x000fca00020004ff */
[----:B------:R-:W-:-:S05]  /*3440*/  HADD2.F32 R30, -RZ, R30.H0_H0 ;  /* 0x2000001eff1e7230 */ /* 0x000fca0000004100 */
[----:B------:R-:W-:-:S04]  /*3450*/  FMUL R30, R30, R9 ;  /* 0x000000091e1e7220 */ /* 0x000fc80000400000 */
[----:B--2---:R-:W-:-:S05]  /*3460*/  FFMA R30, R141, R8, R30 ;  /* 0x000000088d1e7223 */ /* 0x004fca000000001e */
[----:B------:R-:W-:Y:S02]  /*3470*/  F2FP.SATFINITE.E5M2.F32.PACK_AB_MERGE_C R31, RZ, R30, RZ ;  /* 0x0000001eff1f723e */ /* 0x000fe400048060ff */
[----:B------:R-:W-:-:S03]  /*3480*/  PRMT R30, RZ, 0x7610, R30 ;  /* 0x00007610ff1e7816 */ /* 0x000fc6000000001e */
[----:B------:R1:W-:Y:S01]  /*3490*/  @!P5 STG.E.U8 desc[UR16][R12.64], R31 ;  /* 0x0000001f0c00d986 */ /* 0x0003e2000c101110 */
[----:B------:R-:W-:Y:S05]  /*34a0*/  @P4 BRA `(.L_x_43) ;  /* 0x0000000000044947 */ /* 0x000fea0003800000 */
[----:B------:R2:W5:Y:S02]  /*34b0*/  LDG.E.U8 R30, desc[UR16][R6.64+0x1] ;  /* 0x00000110061e7981 */ /* 0x000564000c1e1100 */
.L_x_43:
[----:B------:R-:W-:Y:S05]  /*34c0*/  BSYNC B1 ;  /* 0x0000000000017941 */ /* 0x000fea0003800000 */
.L_x_42:
[----:B-----5:R-:W-:Y:S01]  /*34d0*/  LOP3.LUT R30, R30, 0xff, RZ, 0xc0, !PT ;  /* 0x000000ff1e1e7812 */ /* 0x020fe200078ec0ff */
[----:B------:R-:W-:Y:S01]  /*34e0*/  BSSY B1, `(.L_x_44) ;  /* 0x0000013000017945 */ /* 0x000fe20003800000 */
[----:B-1----:R-:W-:Y:S02]  /*34f0*/  IADD3 R31, P2, R35, 0x8, RZ ;  /* 0x00000008231f7810 */ /* 0x002fe40007f5e0ff */
[----:B------:R-:W-:-:S03]  /*3500*/  F2FP.F16.E5M2.UNPACK_B R30, R30 ;  /* 0x0000001eff1e723e */ /* 0x000fc600020004ff */
[----:B------:R-:W-:Y:S01]  /*3510*/  IMAD.X R24, RZ, RZ, R25, P2 ;  /* 0x000000ffff187224 */ /* 0x000fe200010e0619 */
[----:B------:R-:W-:Y:S01]  /*3520*/  ISETP.GE.AND P2, PT, R33, 0x9, PT ;  /* 0x000000092100780c */ /* 0x000fe20003f46270 */
[----:B------:R-:W-:Y:S02]  /*3530*/  HADD2.F32 R30, -RZ, R30.H0_H0 ;  /* 0x2000001eff1e7230 */ /* 0x000fe40000004100 */
[----:B------:R-:W-:Y:S01]  /*3540*/  IMAD R24, R24, UR6, RZ ;  /* 0x0000000618187c24 */ /* 0x000fe2000f8e02ff */
[----:B------:R-:W-:Y:S01]  /*3550*/  ISETP.LT.OR P5, PT, R27, 0x1, !P2 ;  /* 0x000000011b00780c */ /* 0x000fe200057a1670 */
[----:B------:R-:W-:-:S04]  /*3560*/  IMAD.WIDE.U32 R28, R31, UR6, R28 ;  /* 0x000000061f1c7c25 */ /* 0x000fc8000f8e001c */
[----:B------:R-:W-:Y:S01]  /*3570*/  FMUL R25, R30, R9 ;  /* 0x000000091e197220 */ /* 0x000fe20000400000 */
[----:B------:R-:W-:-:S03]  /*3580*/  IMAD R31, R31, UR7, R24 ;  /* 0x000000071f1f7c24 */ /* 0x000fc6000f8e0218 */
[----:B------:R-:W-:Y:S01]  /*3590*/  FFMA R25, R140, R8, R25 ;  /* 0x000000088c197223 */ /* 0x000fe20000000019 */
[----:B------:R-:W-:Y:S02]  /*35a0*/  IADD3 R24, P6, R28, UR10, RZ ;  /* 0x0000000a1c187c10 */ /* 0x000fe4000ffde0ff */
[----:B------:R-:W-:Y:S02]  /*35b0*/  PRMT R28, RZ, 0x7610, R28 ;  /* 0x00007610ff1c7816 */ /* 0x000fe4000000001c */
[----:B------:R-:W-:Y:S02]  /*35c0*/  F2FP.SATFINITE.E5M2.F32.PACK_AB_MERGE_C R33, RZ, R25, RZ ;  /* 0x00000019ff21723e */ /* 0x000fe400048060ff */
[----:B------:R-:W-:-:S03]  /*35d0*/  IADD3.X R25, R29, UR11, R31, P6, !PT ;  /* 0x0000000b1d197c10 */ /* 0x000fc6000b7fe41f */
[----:B------:R1:W-:Y:S01]  /*35e0*/  @!P4 STG.E.U8 desc[UR16][R12.64+0x1], R33 ;  /* 0x000001210c00c986 */ /* 0x0003e2000c101110 */
[----:B------:R-:W-:Y:S05]  /*35f0*/  @P5 BRA `(.L_x_45) ;  /* 0x0000000000045947 */ /* 0x000fea0003800000 */
[----:B------:R3:W5:Y:S02]  /*3600*/  LDG.E.U8 R28, desc[UR16][R24.64] ;  /* 0x00000010181c7981 */ /* 0x000764000c1e1100 */
.L_x_45:
[----:B------:R-:W-:Y:S05]  /*3610*/  BSYNC B1 ;  /* 0x0000000000017941 */ /* 0x000fea0003800000 */
.L_x_44:
[----:B-----5:R-:W-:Y:S01]  /*3620*/  LOP3.LUT R28, R28, 0xff, RZ, 0xc0, !PT ;  /* 0x000000ff1c1c7812 */ /* 0x020fe200078ec0ff */
[----:B------:R-:W-:Y:S01]  /*3630*/  BSSY B1, `(.L_x_46) ;  /* 0x000000b000017945 */ /* 0x000fe20003800000 */
[----:B------:R-:W-:Y:S02]  /*3640*/  ISETP.LT.OR P4, PT, R27, 0x2, !P2 ;  /* 0x000000021b00780c */ /* 0x000fe40005781670 */
[----:B------:R-:W-:-:S05]  /*3650*/  F2FP.F16.E5M2.UNPACK_B R28, R28 ;  /* 0x0000001cff1c723e */ /* 0x000fca00020004ff */
[----:B------:R-:W-:-:S05]  /*3660*/  HADD2.F32 R28, -RZ, R28.H0_H0 ;  /* 0x2000001cff1c7230 */ /* 0x000fca0000004100 */
[----:B------:R-:W-:-:S04]  /*3670*/  FMUL R28, R28, R9 ;  /* 0x000000091c1c7220 */ /* 0x000fc80000400000 */
[----:B------:R-:W-:-:S05]  /*3680*/  FFMA R28, R139, R8, R28 ;  /* 0x000000088b1c7223 */ /* 0x000fca000000001c */
[----:B------:R-:W-:Y:S02]  /*3690*/  F2FP.SATFINITE.E5M2.F32.PACK_AB_MERGE_C R29, RZ, R28, RZ ;  /* 0x0000001cff1d723e */ /* 0x000fe400048060ff */
[----:B------:R-:W-:-:S03]  /*36a0*/  PRMT R28, RZ, 0x7610, R28 ;  /* 0x00007610ff1c7816 */ /* 0x000fc6000000001c */
[----:B------:R4:W-:Y:S01]  /*36b0*/  @!P5 STG.E.U8 desc[UR16][R10.64], R29 ;  /* 0x0000001d0a00d986 */ /* 0x0009e2000c101110 */
[----:B------:R-:W-:Y:S05]  /*36c0*/  @P4 BRA `(.L_x_47) ;  /* 0x0000000000044947 */ /* 0x000fea0003800000 */
[----:B------:R0:W5:Y:S02]  /*36d0*/  LDG.E.U8 R28, desc[UR16][R24.64+0x1] ;  /* 0x00000110181c7981 */ /* 0x000164000c1e1100 */
.L_x_47:
[----:B------:R-:W-:Y:S05]  /*36e0*/  BSYNC B1 ;  /* 0x0000000000017941 */ /* 0x000fea0003800000 */
.L_x_46:
[----:B-----5:R-:W-:Y:S01]  /*36f0*/  LOP3.LUT R28, R28, 0xff, RZ, 0xc0, !PT ;  /* 0x000000ff1c1c7812 */ /* 0x020fe200078ec0ff */
[----:B------:R-:W-:Y:S01]  /*3700*/  BSSY B1, `(.L_x_48) ;  /* 0x000000b000017945 */ /* 0x000fe20003800000 */
[----:B------:R-:W-:Y:S02]  /*3710*/  ISETP.LT.OR P5, PT, R27, 0x9, !P1 ;  /* 0x000000091b00780c */ /* 0x000fe40004fa1670 */
[----:B------:R-:W-:-:S05]  /*3720*/  F2FP.F16.E5M2.UNPACK_B R28, R28 ;  /* 0x0000001cff1c723e */ /* 0x000fca00020004ff */
[----:B------:R-:W-:-:S05]  /*3730*/  HADD2.F32 R28, -RZ, R28.H0_H0 ;  /* 0x2000001cff1c7230 */ /* 0x000fca0000004100 */
[----:B----4-:R-:W-:Y:S01]  /*3740*/  FMUL R29, R28, R9 ;  /* 0x000000091c1d7220 */ /* 0x010fe20000400000 */
[----:B------:R-:W-:-:S03]  /*3750*/  PRMT R28, RZ, 0x7610, R28 ;  /* 0x00007610ff1c7816 */ /* 0x000fc6000000001c */
[----:B------:R-:W-:-:S05]  /*3760*/  FFMA R29, R138, R8, R29 ;  /* 0x000000088a1d7223 */ /* 0x000fca000000001d */
[----:B------:R-:W-:-:S05]  /*3770*/  F2FP.SATFINITE.E5M2.F32.PACK_AB_MERGE_C R29, RZ, R29, RZ ;  /* 0x0000001dff1d723e */ /* 0x000fca00048060ff */
[----:B------:R4:W-:Y:S01]  /*3780*/  @!P4 STG.E.U8 desc[UR16][R10.64+0x1], R29 ;  /* 0x0000011d0a00c986 */ /* 0x0009e2000c101110 */
[----:B------:R-:W-:Y:S05]  /*3790*/  @P5 BRA `(.L_x_49) ;  /* 0x0000000000045947 */ /* 0x000fea0003800000 */
[----:B------:R0:W5:Y:S02]  /*37a0*/  LDG.E.U8 R28, desc[UR16][R6.64+0x8] ;  /* 0x00000810061c7981 */ /* 0x000164000c1e1100 */
.L_x_49:
[----:B------:R-:W-:Y:S05]  /*37b0*/  BSYNC B1 ;  /* 0x0000000000017941 */ /* 0x000fea0003800000 */
.L_x_48:
[----:B-----5:R-:W-:Y:S01]  /*37c0*/  LOP3.LUT R28, R28, 0xff, RZ, 0xc0, !PT ;  /* 0x000000ff1c1c7812 */ /* 0x020fe200078ec0ff */
[----:B------:R-:W-:Y:S01]  /*37d0*/  BSSY B1, `(.L_x_50) ;  /* 0x000000b000017945 */ /* 0x000fe20003800000 */
[----:B------:R-:W-:Y:S02]  /*37e0*/  ISETP.LT.OR P4, PT, R27, 0xa, !P1 ;  /* 0x0000000a1b00780c */ /* 0x000fe40004f81670 */
[----:B------:R-:W-:-:S05]  /*37f0*/  F2FP.F16.E5M2.UNPACK_B R28, R28 ;  /* 0x0000001cff1c723e */ /* 0x000fca00020004ff */
[----:B------:R-:W-:-:S05]  /*3800*/  HADD2.F32 R28, -RZ, R28.H0_H0 ;  /* 0x2000001cff1c7230 */ /* 0x000fca0000004100 */
[----:B------:R-:W-:-:S04]  /*3810*/  FMUL R28, R28, R9 ;  /* 0x000000091c1c7220 */ /* 0x000fc80000400000 */
[----:B------:R-:W-:-:S05]  /*3820*/  FFMA R28, R137, R8, R28 ;  /* 0x00000008891c7223 */ /* 0x000fca000000001c */
[----:B----4-:R-:W-:Y:S02]  /*3830*/  F2FP.SATFINITE.E5M2.F32.PACK_AB_MERGE_C R29, RZ, R28, RZ ;  /* 0x0000001cff1d723e */ /* 0x010fe400048060ff */
[----:B------:R-:W-:-:S03]  /*3840*/  PRMT R28, RZ, 0x7610, R28 ;  /* 0x00007610ff1c7816 */ /* 0x000fc6000000001c */
[----:B------:R4:W-:Y:S01]  /*3850*/  @!P5 STG.E.U8 desc[UR16][R12.64+0x8], R29 ;  /* 0x0000081d0c00d986 */ /* 0x0009e2000c101110 */
[----:B------:R-:W-:Y:S05]  /*3860*/  @P4 BRA `(.L_x_51) ;  /* 0x0000000000044947 */ /* 0x000fea0003800000 */
[----:B------:R0:W5:Y:S02]  /*3870*/  LDG.E.U8 R28, desc[UR16][R6.64+0x9] ;  /* 0x00000910061c7981 */ /* 0x000164000c1e1100 */
.L_x_51:
[----:B------:R-:W-:Y:S05]  /*3880*/  BSYNC B1 ;  /* 0x0000000000017941 */ /* 0x000fea0003800000 */
.L_x_50:
        /* <DEDUP_REMOVED lines=12> */
.L_x_53:
[----:B------:R-:W-:Y:S05]  /*3950*/  BSYNC B1 ;  /* 0x0000000000017941 */ /* 0x000fea0003800000 */
.L_x_52:
        /* <DEDUP_REMOVED lines=12> */
.L_x_55:
[----:B------:R-:W-:Y:S05]  /*3a20*/  BSYNC B1 ;  /* 0x0000000000017941 */ /* 0x000fea0003800000 */
.L_x_54:
        /* <DEDUP_REMOVED lines=12> */
.L_x_57:
[----:B------:R-:W-:Y:S05]  /*3af0*/  BSYNC B1 ;  /* 0x0000000000017941 */ /* 0x000fea0003800000 */
.L_x_56:
        /* <DEDUP_REMOVED lines=12> */
.L_x_59:
[----:B------:R-:W-:Y:S05]  /*3bc0*/  BSYNC B1 ;  /* 0x0000000000017941 */ /* 0x000fea0003800000 */
.L_x_58:
        /* <DEDUP_REMOVED lines=12> */
.L_x_61:
[----:B------:R-:W-:Y:S05]  /*3c90*/  BSYNC B1 ;  /* 0x0000000000017941 */ /* 0x000fea0003800000 */
.L_x_60:
        /* <DEDUP_REMOVED lines=12> */
.L_x_63:
[----:B------:R-:W-:Y:S05]  /*3d60*/  BSYNC B1 ;  /* 0x0000000000017941 */ /* 0x000fea0003800000 */
.L_x_62:
        /* <DEDUP_REMOVED lines=12> */
.L_x_65:
[----:B------:R-:W-:Y:S05]  /*3e30*/  BSYNC B1 ;  /* 0x0000000000017941 */ /* 0x000fea0003800000 */
.L_x_64:
        /* <DEDUP_REMOVED lines=12> */
.L_x_67:
[----:B------:R-:W-:Y:S05]  /*3f00*/  BSYNC B1 ;  /* 0x0000000000017941 */ /* 0x000fea0003800000 */
.L_x_66:
        /* <DEDUP_REMOVED lines=12> */
.L_x_69:
[----:B------:R-:W-:Y:S05]  /*3fd0*/  BSYNC B1 ;  /* 0x0000000000017941 */ /* 0x000fea0003800000 */
.L_x_68:
        /* <DEDUP_REMOVED lines=12> */
.L_x_71:
[----:B------:R-:W-:Y:S05]  /*40a0*/  BSYNC B1 ;  /* 0x0000000000017941 */ /* 0x000fea0003800000 */
.L_x_70:
        /* <DEDUP_REMOVED lines=12> */
.L_x_73:
[----:B------:R-:W-:Y:S05]  /*4170*/  BSYNC B1 ;  /* 0x0000000000017941 */ /* 0x000fea0003800000 */
.L_x_72:
        /* <DEDUP_REMOVED lines=12> */
.L_x_75:
[----:B------:R-:W-:Y:S05]  /*4240*/  BSYNC B1 ;  /* 0x0000000000017941 */ /* 0x000fea0003800000 */
.L_x_74:
        /* <DEDUP_REMOVED lines=12> */
.L_x_77:
[----:B------:R-:W-:Y:S05]  /*4310*/  BSYNC B1 ;  /* 0x0000000000017941 */ /* 0x000fea0003800000 */
.L_x_76:
        /* <DEDUP_REMOVED lines=12> */
.L_x_79:
[----:B------:R-:W-:Y:S05]  /*43e0*/  BSYNC B1 ;  /* 0x0000000000017941 */ /* 0x000fea0003800000 */
.L_x_78:
        /* <DEDUP_REMOVED lines=12> */
.L_x_81:
[----:B------:R-:W-:Y:S05]  /*44b0*/  BSYNC B1 ;  /* 0x0000000000017941 */ /* 0x000fea0003800000 */
.L_x_80:
        /* <DEDUP_REMOVED lines=12> */
.L_x_83:
[----:B------:R-:W-:Y:S05]  /*4580*/  BSYNC B1 ;  /* 0x0000000000017941 */ /* 0x000fea0003800000 */
.L_x_82:
        /* <DEDUP_REMOVED lines=12> */
.L_x_85:
[----:B------:R-:W-:Y:S05]  /*4650*/  BSYNC B1 ;  /* 0x0000000000017941 */ /* 0x000fea0003800000 */
.L_x_84:
        /* <DEDUP_REMOVED lines=12> */
.L_x_87:
[----:B------:R-:W-:Y:S05]  /*4720*/  BSYNC B1 ;  /* 0x0000000000017941 */ /* 0x000fea0003800000 */
.L_x_86:
        /* <DEDUP_REMOVED lines=12> */
.L_x_89:
[----:B------:R-:W-:Y:S05]  /*47f0*/  BSYNC B1 ;  /* 0x0000000000017941 */ /* 0x000fea0003800000 */
.L_x_88:
        /* <DEDUP_REMOVED lines=12> */
.L_x_91:
[----:B------:R-:W-:Y:S05]  /*48c0*/  BSYNC B1 ;  /* 0x0000000000017941 */ /* 0x000fea0003800000 */
.L_x_90:
        /* <DEDUP_REMOVED lines=12> */
.L_x_93:
[----:B------:R-:W-:Y:S05]  /*4990*/  BSYNC B1 ;  /* 0x0000000000017941 */ /* 0x000fea0003800000 */
.L_x_92:
        /* <DEDUP_REMOVED lines=12> */
.L_x_95:
[----:B------:R-:W-:Y:S05]  /*4a60*/  BSYNC B1 ;  /* 0x0000000000017941 */ /* 0x000fea0003800000 */
.L_x_94:
        /* <DEDUP_REMOVED lines=12> */
.L_x_97:
[----:B------:R-:W-:Y:S05]  /*4b30*/  BSYNC B1 ;  /* 0x0000000000017941 */ /* 0x000fea0003800000 */
.L_x_96:
        /* <DEDUP_REMOVED lines=12> */
.L_x_99:
[----:B------:R-:W-:Y:S05]  /*4c00*/  BSYNC B1 ;  /* 0x0000000000017941 */ /* 0x000fea0003800000 */
.L_x_98:
        /* <DEDUP_REMOVED lines=12> */
.L_x_101:
[----:B------:R-:W-:Y:S05]  /*4cd0*/  BSYNC B1 ;  /* 0x0000000000017941 */ /* 0x000fea0003800000 */
.L_x_100:
        /* <DEDUP_REMOVED lines=12> */
.L_x_103:
[----:B------:R-:W-:Y:S05]  /*4da0*/  BSYNC B1 ;  /* 0x0000000000017941 */ /* 0x000fea0003800000 */
.L_x_102:
        /* <DEDUP_REMOVED lines=12> */
.L_x_105:
[----:B------:R-:W-:Y:S05]  /*4e70*/  BSYNC B1 ;  /* 0x0000000000017941 */ /* 0x000fea0003800000 */
.L_x_104:
        /* <DEDUP_REMOVED lines=12> */
.L_x_107:
[----:B------:R-:W-:Y:S05]  /*4f40*/  BSYNC B1 ;  /* 0x0000000000017941 */ /* 0x000fea0003800000 */
.L_x_106:
        /* <DEDUP_REMOVED lines=12> */
.L_x_109:
[----:B------:R-:W-:Y:S05]  /*5010*/  BSYNC B1 ;  /* 0x0000000000017941 */ /* 0x000fea0003800000 */
.L_x_108:
        /* <DEDUP_REMOVED lines=12> */
.L_x_111:
[----:B------:R-:W-:Y:S05]  /*50e0*/  BSYNC B1 ;  /* 0x0000000000017941 */ /* 0x000fea0003800000 */
.L_x_110:
        /* <DEDUP_REMOVED lines=12> */
.L_x_113:
[----:B------:R-:W-:Y:S05]  /*51b0*/  BSYNC B1 ;  /* 0x0000000000017941 */ /* 0x000fea0003800000 */
.L_x_112:
        /* <DEDUP_REMOVED lines=12> */
.L_x_115:
[----:B------:R-:W-:Y:S05]  /*5280*/  BSYNC B1 ;  /* 0x0000000000017941 */ /* 0x000fea0003800000 */
.L_x_114:
        /* <DEDUP_REMOVED lines=12> */
.L_x_117:
[----:B------:R-:W-:Y:S05]  /*5350*/  BSYNC B1 ;  /* 0x0000000000017941 */ /* 0x000fea0003800000 */
.L_x_116:
        /* <DEDUP_REMOVED lines=12> */
.L_x_119:
[----:B------:R-:W-:Y:S05]  /*5420*/  BSYNC B1 ;  /* 0x0000000000017941 */ /* 0x000fea0003800000 */
.L_x_118:
        /* <DEDUP_REMOVED lines=12> */
.L_x_121:
[----:B------:R-:W-:Y:S05]  /*54f0*/  BSYNC B1 ;  /* 0x0000000000017941 */ /* 0x000fea0003800000 */
.L_x_120:
        /* <DEDUP_REMOVED lines=12> */
.L_x_123:
[----:B------:R-:W-:Y:S05]  /*55c0*/  BSYNC B1 ;  /* 0x0000000000017941 */ /* 0x000fea0003800000 */
.L_x_122:
        /* <DEDUP_REMOVED lines=12> */
.L_x_125:
[----:B------:R-:W-:Y:S05]  /*5690*/  BSYNC B1 ;  /* 0x0000000000017941 */ /* 0x000fea0003800000 */
.L_x_124:
        /* <DEDUP_REMOVED lines=12> */
.L_x_127:
[----:B------:R-:W-:Y:S05]  /*5760*/  BSYNC B1 ;  /* 0x0000000000017941 */ /* 0x000fea0003800000 */
.L_x_126:
        /* <DEDUP_REMOVED lines=12> */
.L_x_129:
[----:B------:R-:W-:Y:S05]  /*5830*/  BSYNC B1 ;  /* 0x0000000000017941 */ /* 0x000fea0003800000 */
.L_x_128:
        /* <DEDUP_REMOVED lines=12> */
.L_x_131:
[----:B------:R-:W-:Y:S05]  /*5900*/  BSYNC B1 ;  /* 0x0000000000017941 */ /* 0x000fea0003800000 */
.L_x_130:
        /* <DEDUP_REMOVED lines=12> */
.L_x_133:
[----:B------:R-:W-:Y:S05]  /*59d0*/  BSYNC B1 ;  /* 0x0000000000017941 */ /* 0x000fea0003800000 */
.L_x_132:
        /* <DEDUP_REMOVED lines=12> */
.L_x_135:
[----:B------:R-:W-:Y:S05]  /*5aa0*/  BSYNC B1 ;  /* 0x0000000000017941 */ /* 0x000fea0003800000 */
.L_x_134:
        /* <DEDUP_REMOVED lines=12> */
.L_x_137:
[----:B------:R-:W-:Y:S05]  /*5b70*/  BSYNC B1 ;  /* 0x0000000000017941 */ /* 0x000fea0003800000 */
.L_x_136:
        /* <DEDUP_REMOVED lines=12> */
.L_x_139:
[----:B------:R-:W-:Y:S05]  /*5c40*/  BSYNC B1 ;  /* 0x0000000000017941 */ /* 0x000fea0003800000 */
.L_x_138:
        /* <DEDUP_REMOVED lines=12> */
.L_x_141:
[----:B------:R-:W-:Y:S05]  /*5d10*/  BSYNC B1 ;  /* 0x0000000000017941 */ /* 0x000fea0003800000 */
.L_x_140:
        /* <DEDUP_REMOVED lines=12> */
.L_x_143:
[----:B------:R-:W-:Y:S05]  /*5de0*/  BSYNC B1 ;  /* 0x0000000000017941 */ /* 0x000fea0003800000 */
.L_x_142:
        /* <DEDUP_REMOVED lines=12> */
.L_x_145:
[----:B------:R-:W-:Y:S05]  /*5eb0*/  BSYNC B1 ;  /* 0x0000000000017941 */ /* 0x000fea0003800000 */
.L_x_144:
        /* <DEDUP_REMOVED lines=12> */
.L_x_147:
[----:B------:R-:W-:Y:S05]  /*5f80*/  BSYNC B1 ;  /* 0x0000000000017941 */ /* 0x000fea0003800000 */
.L_x_146:
        /* <DEDUP_REMOVED lines=12> */
.L_x_149:
[----:B------:R-:W-:Y:S05]  /*6050*/  BSYNC B1 ;  /* 0x0000000000017941 */ /* 0x000fea0003800000 */
.L_x_148:
[----:B-----5:R-:W-:Y:S01]  /*6060*/  LOP3.LUT R28, R28, 0xff, RZ, 0xc0, !PT ;  /* 0x000000ff1c1c7812 */ /* 0x020fe200078ec0ff */
[----:B------:R-:W-:Y:S01]  /*6070*/  BSSY B1, `(.L_x_150) ;  /* 0x000000b000017945 */ /* 0x000fe20003800000 */
[----:B------:R-:W-:Y:S02]  /*6080*/  ISETP.LT.OR P4, PT, R27, 0x6a, !P2 ;  /* 0x0000006a1b00780c */ /* 0x000fe40005781670 */
[----:B------:R-:W-:-:S05]  /*6090*/  F2FP.F16.E5M2.UNPACK_B R28, R28 ;  /* 0x0000001cff1c723e */ /* 0x000fca00020004ff */
[----:B------:R-:W-:-:S05]  /*60a0*/  HADD2.F32 R28, -RZ, R28.H0_H0 ;  /* 0x2000001cff1c7230 */ /* 0x000fca0000004100 */
[----:B------:R-:W-:-:S04]  /*60b0*/  FMUL R28, R28, R9 ;  /* 0x000000091c1c7220 */ /* 0x000fc80000400000 */
[----:B------:R-:W-:Y:S01]  /*60c0*/  FFMA R28, R23, R8, R28 ;  /* 0x00000008171c7223 */ /* 0x000fe2000000001c */
[----:B------:R-:W-:-:S04]  /*60d0*/  PRMT R23, RZ, 0x7610, R23 ;  /* 0x00007610ff177816 */ /* 0x000fc80000000017 */
[----:B----4-:R-:W-:-:S05]  /*60e0*/  F2FP.SATFINITE.E5M2.F32.PACK_AB_MERGE_C R29, RZ, R28, RZ ;  /* 0x0000001cff1d723e */ /* 0x010fca00048060ff */
[----:B------:R4:W-:Y:S01]  /*60f0*/  @!P5 STG.E.U8 desc[UR16][R10.64+0x68], R29 ;  /* 0x0000681d0a00d986 */ /* 0x0009e2000c101110 */
[----:B------:R-:W-:Y:S05]  /*6100*/  @P4 BRA `(.L_x_151) ;  /* 0x0000000000044947 */ /* 0x000fea0003800000 */
[----:B------:R0:W5:Y:S02]  /*6110*/  LDG.E.U8 R23, desc[UR16][R24.64+0x69] ;  /* 0x0000691018177981 */ /* 0x000164000c1e1100 */
.L_x_151:
[----:B------:R-:W-:Y:S05]  /*6120*/  BSYNC B1 ;  /* 0x0000000000017941 */ /* 0x000fea0003800000 */
.L_x_150:
        /* <DEDUP_REMOVED lines=8> */
[----:B------:R-:W-:-:S05]  /*61b0*/  F2FP.SATFINITE.E5M2.F32.PACK_AB_MERGE_C R23, RZ, R23, RZ ;  /* 0x00000017ff17723e */ /* 0x000fca00048060ff */
[----:B------:R0:W-:Y:S01]  /*61c0*/  @!P4 STG.E.U8 desc[UR16][R10.64+0x69], R23 ;  /* 0x000069170a00c986 */ /* 0x0001e2000c101110 */
[----:B------:R-:W-:Y:S05]  /*61d0*/  @P5 BRA `(.L_x_153) ;  /* 0x0000000000045947 */ /* 0x000fea0003800000 */
[----:B------:R0:W5:Y:S02]  /*61e0*/  LDG.E.U8 R22, desc[UR16][R6.64+0x70] ;  /* 0x0000701006167981 */ /* 0x000164000c1e1100 */
.L_x_153:
[----:B------:R-:W-:Y:S05]  /*61f0*/  BSYNC B1 ;  /* 0x0000000000017941 */ /* 0x000fea0003800000 */
.L_x_152:
        /* <DEDUP_REMOVED lines=8> */
[----:B0-----:R-:W-:-:S05]  /*6280*/  F2FP.SATFINITE.E5M2.F32.PACK_AB_MERGE_C R23, RZ, R22, RZ ;  /* 0x00000016ff17723e */ /* 0x001fca00048060ff */
[----:B------:R0:W-:Y:S01]  /*6290*/  @!P5 STG.E.U8 desc[UR16][R12.64+0x70], R23 ;  /* 0x000070170c00d986 */ /* 0x0001e2000c101110 */
[----:B------:R-:W-:Y:S05]  /*62a0*/  @P4 BRA `(.L_x_155) ;  /* 0x0000000000044947 */ /* 0x000fea0003800000 */
[----:B------:R0:W5:Y:S02]  /*62b0*/  LDG.E.U8 R21, desc[UR16][R6.64+0x71] ;  /* 0x0000711006157981 */ /* 0x000164000c1e1100 */
.L_x_155:
[----:B------:R-:W-:Y:S05]  /*62c0*/  BSYNC B1 ;  /* 0x0000000000017941 */ /* 0x000fea0003800000 */
.L_x_154:
        /* <DEDUP_REMOVED lines=12> */
.L_x_157:
[----:B------:R-:W-:Y:S05]  /*6390*/  BSYNC B1 ;  /* 0x0000000000017941 */ /* 0x000fea0003800000 */
.L_x_156:
        /* <DEDUP_REMOVED lines=12> */
.L_x_159:
[----:B------:R-:W-:Y:S05]  /*6460*/  BSYNC B1 ;  /* 0x0000000000017941 */ /* 0x000fea0003800000 */
.L_x_158:
        /* <DEDUP_REMOVED lines=12> */
.L_x_161:
[----:B------:R-:W-:Y:S05]  /*6530*/  BSYNC B1 ;  /* 0x0000000000017941 */ /* 0x000fea0003800000 */
.L_x_160:
        /* <DEDUP_REMOVED lines=12> */
.L_x_163:
[----:B------:R-:W-:Y:S05]  /*6600*/  BSYNC B1 ;  /* 0x0000000000017941 */ /* 0x000fea0003800000 */
.L_x_162:
[----:B-----5:R-:W-:Y:S01]  /*6610*/  LOP3.LUT R15, R15, 0xff, RZ, 0xc0, !PT ;  /* 0x000000ff0f0f7812 */ /* 0x020fe200078ec0ff */
[----:B------:R-:W-:Y:S01]  /*6620*/  BSSY B1, `(.L_x_164) ;  /* 0x000000b000017945 */ /* 0x000fe20003800000 */
[----:B------:R-:W-:Y:S02]  /*6630*/  ISETP.LT.OR P4, PT, R27, 0x79, !P2 ;  /* 0x000000791b00780c */ /* 0x000fe40005781670 */
[----:B------:R-:W-:-:S05]  /*6640*/  F2FP.F16.E5M2.UNPACK_B R15, R15 ;  /* 0x0000000fff0f723e */ /* 0x000fca00020004ff */
[----:B0-2---:R-:W-:-:S05]  /*6650*/  HADD2.F32 R6, -RZ, R15.H0_H0 ;  /* 0x2000000fff067230 */ /* 0x005fca0000004100 */
[----:B------:R-:W-:Y:S01]  /*6660*/  FMUL R7, R6, R9 ;  /* 0x0000000906077220 */ /* 0x000fe20000400000 */
[----:B------:R-:W-:-:S03]  /*6670*/  PRMT R6, RZ, 0x7610, R6 ;  /* 0x00007610ff067816 */ /* 0x000fc60000000006 */
[----:B------:R-:W-:-:S05]  /*6680*/  FFMA R7, R14, R8, R7 ;  /* 0x000000080e077223 */ /* 0x000fca0000000007 */
[----:B------:R-:W-:-:S05]  /*6690*/  F2FP.SATFINITE.E5M2.F32.PACK_AB_MERGE_C R7, RZ, R7, RZ ;  /* 0x00000007ff07723e */ /* 0x000fca00048060ff */
[----:B------:R0:W-:Y:S01]  /*66a0*/  @!P1 STG.E.U8 desc[UR16][R12.64+0x79], R7 ;  /* 0x000079070c009986 */ /* 0x0001e2000c101110 */
[----:B------:R-:W-:Y:S05]  /*66b0*/  @P4 BRA `(.L_x_165) ;  /* 0x0000000000044947 */ /* 0x000fea0003800000 */
[----:B------:R2:W5:Y:S02]  /*66c0*/  LDG.E.U8 R6, desc[UR16][R24.64+0x78] ;  /* 0x0000781018067981 */ /* 0x000564000c1e1100 */
.L_x_165:
[----:B------:R-:W-:Y:S05]  /*66d0*/  BSYNC B1 ;  /* 0x0000000000017941 */ /* 0x000fea0003800000 */
.L_x_164:
[----:B-----5:R-:W-:Y:S01]  /*66e0*/  LOP3.LUT R6, R6, 0xff, RZ, 0xc0, !PT ;  /* 0x000000ff06067812 */ /* 0x020fe200078ec0ff */
[----:B------:R-:W-:Y:S01]  /*66f0*/  BSSY B1, `(.L_x_166) ;  /* 0x000000b000017945 */ /* 0x000fe20003800000 */
[----:B------:R-:W-:Y:S02]  /*6700*/  ISETP.LT.OR P2, PT, R27, 0x7a, !P2 ;  /* 0x0000007a1b00780c */ /* 0x000fe40005741670 */
[----:B------:R-:W-:-:S05]  /*6710*/  F2FP.F16.E5M2.UNPACK_B R6, R6 ;  /* 0x00000006ff06723e */ /* 0x000fca00020004ff */
[----:B------:R-:W-:-:S05]  /*6720*/  HADD2.F32 R6, -RZ, R6.H0_H0 ;  /* 0x20000006ff067230 */ /* 0x000fca0000004100 */
[----:B------:R-:W-:-:S04]  /*6730*/  FMUL R6, R6, R9 ;  /* 0x0000000906067220 */ /* 0x000fc80000400000 */
[----:B------:R-:W-:-:S05]  /*6740*/  FFMA R6, R17, R8, R6 ;  /* 0x0000000811067223 */ /* 0x000fca0000000006 */
[----:B0-----:R-:W-:Y:S02]  /*6750*/  F2FP.SATFINITE.E5M2.F32.PACK_AB_MERGE_C R7, RZ, R6, RZ ;  /* 0x00000006ff07723e */ /* 0x001fe400048060ff */
[----:B------:R-:W-:-:S03]  /*6760*/  PRMT R6, RZ, 0x7610, R6 ;  /* 0x00007610ff067816 */ /* 0x000fc60000000006 */
[----:B------:R0:W-:Y:S01]  /*6770*/  @!P4 STG.E.U8 desc[UR16][R10.64+0x78], R7 ;  /* 0x000078070a00c986 */ /* 0x0001e2000c101110 */
[----:B------:R-:W-:Y:S05]  /*6780*/  @P2 BRA `(.L_x_167) ;  /* 0x0000000000042947 */ /* 0x000fea0003800000 */
[----:B------:R0:W5:Y:S02]  /*6790*/  LDG.E.U8 R6, desc[UR16][R24.64+0x79] ;  /* 0x0000791018067981 */ /* 0x000164000c1e1100 */
.L_x_167:
[----:B------:R-:W-:Y:S05]  /*67a0*/  BSYNC B1 ;  /* 0x0000000000017941 */ /* 0x000fea0003800000 */
.L_x_166:
[----:B------:R-:W-:Y:S05]  /*67b0*/  @P2 BRA `(.L_x_168) ;  /* 0x0000001000282947 */ /* 0x000fea0003800000 */
[----:B-----5:R-:W-:-:S04]  /*67c0*/  LOP3.LUT R6, R6, 0xff, RZ, 0xc0, !PT ;  /* 0x000000ff06067812 */ /* 0x020fc800078ec0ff */
[----:B------:R-:W-:-:S05]  /*67d0*/  F2FP.F16.E5M2.UNPACK_B R6, R6 ;  /* 0x00000006ff06723e */ /* 0x000fca00020004ff */
[----:B------:R-:W-:-:S05]  /*67e0*/  HADD2.F32 R6, -RZ, R6.H0_H0 ;  /* 0x20000006ff067230 */ /* 0x000fca0000004100 */
[----:B0-----:R-:W-:-:S04]  /*67f0*/  FMUL R7, R6, R9 ;  /* 0x0000000906077220 */ /* 0x001fc80000400000 */
[----:B------:R-:W-:-:S05]  /*6800*/  FFMA R7, R16, R8, R7 ;  /* 0x0000000810077223 */ /* 0x000fca0000000007 */
[----:B------:R-:W-:-:S05]  /*6810*/  F2FP.SATFINITE.E5M2.F32.PACK_AB_MERGE_C R7, RZ, R7, RZ ;  /* 0x00000007ff07723e */ /* 0x000fca00048060ff */
[----:B------:R0:W-:Y:S01]  /*6820*/  STG.E.U8 desc[UR16][R10.64+0x79], R7 ;  /* 0x000079070a007986 */ /* 0x0001e2000c101110 */
[----:B------:R-:W-:Y:S05]  /*6830*/  BRA `(.L_x_168) ;  /* 0x0000001000087947 */ /* 0x000fea0003800000 */
.L_x_39:
[----:B------:R-:W-:Y:S01]  /*6840*/  ISETP.GE.AND P2, PT, R33, 0x1, PT ;  /* 0x000000012100780c */ /* 0x000fe20003f46270 */
[-C--:B--2---:R-:W-:Y:S01]  /*6850*/  FMUL R141, R141, R8.reuse ;  /* 0x000000088d8d7220 */ /* 0x084fe20000400000 */
[-C--:B------:R-:W-:Y:S01]  /*6860*/  FMUL R140, R140, R8.reuse ;  /* 0x000000088c8c7220 */ /* 0x080fe20000400000 */
[----:B------:R-:W-:Y:S01]  /*6870*/  ISETP.GE.AND P1, PT, R33, 0x9, PT ;  /* 0x000000092100780c */ /* 0x000fe20003f26270 */
[-C--:B------:R-:W-:Y:S01]  /*6880*/  FMUL R138, R138, R8.reuse ;  /* 0x000000088a8a7220 */ /* 0x080fe20000400000 */
[----:B------:R-:W-:Y:S01]  /*6890*/  ISETP.LT.OR P5, PT, R27, 0x1, !P2 ;  /* 0x000000011b00780c */ /* 0x000fe200057a1670 */
[-C--:B------:R-:W-:Y:S01]  /*68a0*/  FMUL R139, R139, R8.reuse ;  /* 0x000000088b8b7220 */ /* 0x080fe20000400000 */
[----:B------:R-:W-:Y:S01]  /*68b0*/  ISETP.LT.OR P4, PT, R27, 0x2, !P2 ;  /* 0x000000021b00780c */ /* 0x000fe20005781670 */
[-C--:B------:R-:W-:Y:S01]  /*68c0*/  FMUL R137, R137, R8.reuse ;  /* 0x0000000889897220 */ /* 0x080fe20000400000 */
[----:B------:R-:W-:Y:S01]  /*68d0*/  F2FP.SATFINITE.E5M2.F32.PACK_AB_MERGE_C R141, RZ, R141, RZ ;  /* 0x0000008dff8d723e */ /* 0x000fe200048060ff */
[----:B------:R-:W-:Y:S01]  /*68e0*/  FMUL R136, R136, R8 ;  /* 0x0000000888887220 */ /* 0x000fe20000400000 */
[----:B------:R-:W-:Y:S01]  /*68f0*/  F2FP.SATFINITE.E5M2.F32.PACK_AB_MERGE_C R7, RZ, R140, RZ ;  /* 0x0000008cff07723e */ /* 0x000fe200048060ff */
[-C--:B------:R-:W-:Y:S01]  /*6900*/  FMUL R135, R135, R8.reuse ;  /* 0x0000000887877220 */ /* 0x080fe20000400000 */
[C---:B------:R-:W-:Y:S01]  /*6910*/  ISETP.LT.OR P6, PT, R27.reuse, 0x9, !P2 ;  /* 0x000000091b00780c */ /* 0x040fe200057c1670 */
[----:B------:R-:W-:Y:S01]  /*6920*/  FMUL R134, R134, R8 ;  /* 0x0000000886867220 */ /* 0x000fe20000400000 */
[----:B------:R-:W-:Y:S01]  /*6930*/  F2FP.SATFINITE.E5M2.F32.PACK_AB_MERGE_C R25, RZ, R138, RZ ;  /* 0x0000008aff19723e */ /* 0x000fe200048060ff */
[-C--:B------:R-:W-:Y:S01]  /*6940*/  FMUL R132, R132, R8.reuse ;  /* 0x0000000884847220 */ /* 0x080fe20000400000 */
[----:B------:R-:W-:Y:S01]  /*6950*/  F2FP.SATFINITE.E5M2.F32.PACK_AB_MERGE_C R139, RZ, R139, RZ ;  /* 0x0000008bff8b723e */ /* 0x000fe200048060ff */
[----:B------:R-:W-:Y:S01]  /*6960*/  @!P5 STG.E.U8 desc[UR16][R12.64], R141 ;  /* 0x0000008d0c00d986 */ /* 0x000fe2000c101110 */
[----:B------:R-:W-:Y:S01]  /*6970*/  ISETP.LT.OR P5, PT, R27, 0x2, !P1 ;  /* 0x000000021b00780c */ /* 0x000fe20004fa1670 */
[-C--:B------:R-:W-:Y:S01]  /*6980*/  FMUL R133, R133, R8.reuse ;  /* 0x0000000885857220 */ /* 0x080fe20000400000 */
[----:B------:R-:W-:Y:S01]  /*6990*/  F2FP.SATFINITE.E5M2.F32.PACK_AB_MERGE_C R137, RZ, R137, RZ ;  /* 0x00000089ff89723e */ /* 0x000fe200048060ff */
[----:B------:R0:W-:Y:S01]  /*69a0*/  @!P4 STG.E.U8 desc[UR16][R12.64+0x1], R7 ;  /* 0x000001070c00c986 */ /* 0x0001e2000c101110 */
[----:B------:R-:W-:Y:S01]  /*69b0*/  ISETP.LT.OR P4, PT, R27, 0x1, !P1 ;  /* 0x000000011b00780c */ /* 0x000fe20004f81670 */
[-C--:B------:R-:W-:Y:S01]  /*69c0*/  FMUL R131, R131, R8.reuse ;  /* 0x0000000883837220 */ /* 0x080fe20000400000 */
[----:B------:R-:W-:Y:S01]  /*69d0*/  F2FP.SATFINITE.E5M2.F32.PACK_AB_MERGE_C R135, RZ, R135, RZ ;  /* 0x00000087ff87723e */ /* 0x000fe200048060ff */
[----:B------:R-:W-:Y:S01]  /*69e0*/  FMUL R130, R130, R8 ;  /* 0x0000000882827220 */ /* 0x000fe20000400000 */
[----:B------:R-:W-:Y:S01]  /*69f0*/  F2FP.SATFINITE.E5M2.F32.PACK_AB_MERGE_C R29, RZ, R134, RZ ;  /* 0x00000086ff1d723e */ /* 0x000fe200048060ff */
[-C--:B------:R-:W-:Y:S01]  /*6a00*/  FMUL R129, R129, R8.reuse ;  /* 0x0000000881817220 */ /* 0x080fe20000400000 */
[----:B------:R-:W-:Y:S01]  /*6a10*/  F2FP.SATFINITE.E5M2.F32.PACK_AB_MERGE_C R133, RZ, R133, RZ ;  /* 0x00000085ff85723e */ /* 0x000fe200048060ff */
[-C--:B------:R-:W-:Y:S01]  /*6a20*/  FMUL R128, R128, R8.reuse ;  /* 0x0000000880807220 */ /* 0x080fe20000400000 */
[----:B------:R-:W-:Y:S01]  /*6a30*/  F2FP.SATFINITE.E5M2.F32.PACK_AB_MERGE_C R131, RZ, R131, RZ ;  /* 0x00000083ff83723e */ /* 0x000fe200048060ff */
[----:B------:R1:W-:Y:S01]  /*6a40*/  @!P5 STG.E.U8 desc[UR16][R10.64+0x1], R25 ;  /* 0x000001190a00d986 */ /* 0x0003e2000c101110 */
[C---:B------:R-:W-:Y:S01]  /*6a50*/  ISETP.LT.OR P5, PT, R27.reuse, 0xa, !P2 ;  /* 0x0000000a1b00780c */ /* 0x040fe200057a1670 */
[----:B------:R-:W-:Y:S01]  /*6a60*/  FMUL R126, R126, R8 ;  /* 0x000000087e7e7220 */ /* 0x000fe20000400000 */
[----:B0-----:R-:W-:Y:S01]  /*6a70*/  F2FP.SATFINITE.E5M2.F32.PACK_AB_MERGE_C R7, RZ, R136, RZ ;  /* 0x00000088ff07723e */ /* 0x001fe200048060ff */
[----:B------:R-:W-:Y:S01]  /*6a80*/  @!P4 STG.E.U8 desc[UR16][R10.64], R139 ;  /* 0x0000008b0a00c986 */ /* 0x000fe2000c101110 */
[----:B------:R-:W-:Y:S01]  /*6a90*/  ISETP.LT.OR P4, PT, R27, 0x9, !P1 ;  /* 0x000000091b00780c */ /* 0x000fe20004f81670 */
[-C--:B------:R-:W-:Y:S01]  /*6aa0*/  FMUL R127, R127, R8.reuse ;  /* 0x000000087f7f7220 */ /* 0x080fe20000400000 */
[----:B------:R-:W-:Y:S01]  /*6ab0*/  F2FP.SATFINITE.E5M2.F32.PACK_AB_MERGE_C R129, RZ, R129, RZ ;  /* 0x00000081ff81723e */ /* 0x000fe200048060ff */
[----:B------:R-:W-:Y:S01]  /*6ac0*/  @!P6 STG.E.U8 desc[UR16][R12.64+0x8], R137 ;  /* 0x000008890c00e986 */ /* 0x000fe2000c101110 */
[----:B------:R-:W-:Y:S01]  /*6ad0*/  ISETP.LT.OR P6, PT, R27, 0xa, !P1 ;  /* 0x0000000a1b00780c */ /* 0x000fe20004fc1670 */
[-C--:B------:R-:W-:Y:S01]  /*6ae0*/  FMUL R125, R125, R8.reuse ;  /* 0x000000087d7d7220 */ /* 0x080fe20000400000 */
[----:B------:R-:W-:Y:S01]  /*6af0*/  F2FP.SATFINITE.E5M2.F32.PACK_AB_MERGE_C R127, RZ, R127, RZ ;  /* 0x0000007fff7f723e */ /* 0x000fe200048060ff */
[----:B------:R-:W-:Y:S01]  /*6b00*/  FMUL R124, R124, R8 ;  /* 0x000000087c7c7220 */ /* 0x000fe20000400000 */
[----:B-1----:R-:W-:Y:S01]  /*6b10*/  F2FP.SATFINITE.E5M2.F32.PACK_AB_MERGE_C R25, RZ, R132, RZ ;  /* 0x00000084ff19723e */ /* 0x002fe200048060ff */
[----:B------:R0:W-:Y:S01]  /*6b20*/  @!P5 STG.E.U8 desc[UR16][R12.64+0x9], R7 ;  /* 0x000009070c00d986 */ /* 0x0001e2000c101110 */
[----:B------:R-:W-:Y:S01]  /*6b30*/  ISETP.LT.OR P5, PT, R27, 0x12, !P2 ;  /* 0x000000121b00780c */ /* 0x000fe200057a1670 */
[-C--:B------:R-:W-:Y:S01]  /*6b40*/  FMUL R123, R123, R8.reuse ;  /* 0x000000087b7b7220 */ /* 0x080fe20000400000 */
[----:B------:R-:W-:Y:S01]  /*6b50*/  F2FP.SATFINITE.E5M2.F32.PACK_AB_MERGE_C R125, RZ, R125, RZ ;  /* 0x0000007dff7d723e */ /* 0x000fe200048060ff */
[----:B------:R-:W-:Y:S01]  /*6b60*/  @!P4 STG.E.U8 desc[UR16][R10.64+0x8], R135 ;  /* 0x000008870a00c986 */ /* 0x000fe2000c101110 */
[C---:B------:R-:W-:Y:S01]  /*6b70*/  ISETP.LT.OR P4, PT, R27.reuse, 0x11, !P2 ;  /* 0x000000111b00780c */ /* 0x040fe20005781670 */
[-C--:B------:R-:W-:Y:S01]  /*6b80*/  FMUL R122, R122, R8.reuse ;  /* 0x000000087a7a7220 */ /* 0x080fe20000400000 */
[----:B------:R-:W-:Y:S01]  /*6b90*/  F2FP.SATFINITE.E5M2.F32.PACK_AB_MERGE_C R123, RZ, R123, RZ ;  /* 0x0000007bff7b723e */ /* 0x000fe200048060ff */
[----:B------:R1:W-:Y:S01]  /*6ba0*/  @!P6 STG.E.U8 desc[UR16][R10.64+0x9], R29 ;  /* 0x0000091d0a00e986 */ /* 0x0003e2000c101110 */
[----:B------:R-:W-:Y:S01]  /*6bb0*/  ISETP.LT.OR P6, PT, R27, 0x11, !P1 ;  /* 0x000000111b00780c */ /* 0x000fe20004fc1670 */
[-C--:B------:R-:W-:Y:S01]  /*6bc0*/  FMUL R120, R120, R8.reuse ;  /* 0x0000000878787220 */ /* 0x080fe20000400000 */
[----:B------:R-:W-:Y:S01]  /*6bd0*/  FMUL R121, R121, R8 ;  /* 0x0000000879797220 */ /* 0x000fe20000400000 */
[----:B0-----:R-:W-:Y:S01]  /*6be0*/  F2FP.SATFINITE.E5M2.F32.PACK_AB_MERGE_C R7, RZ, R130, RZ ;  /* 0x00000082ff07723e */ /* 0x001fe200048060ff */
[-C--:B------:R-:W-:Y:S01]  /*6bf0*/  FMUL R119, R119, R8.reuse ;  /* 0x0000000877777220 */ /* 0x080fe20000400000 */
[----:B------:R0:W-:Y:S01]  /*6c00*/  @!P5 STG.E.U8 desc[UR16][R12.64+0x11], R25 ;  /* 0x000011190c00d986 */ /* 0x0001e2000c101110 */
[C---:B------:R-:W-:Y:S01]  /*6c10*/  ISETP.LT.OR P5, PT, R27.reuse, 0x12, !P1 ;  /* 0x000000121b00780c */ /* 0x040fe20004fa1670 */
[-C--:B------:R-:W-:Y:S01]  /*6c20*/  FMUL R118, R118, R8.reuse ;  /* 0x0000000876767220 */ /* 0x080fe20000400000 */
[----:B------:R-:W-:Y:S01]  /*6c30*/  F2FP.SATFINITE.E5M2.F32.PACK_AB_MERGE_C R121, RZ, R121, RZ ;  /* 0x00000079ff79723e */ /* 0x000fe200048060ff */
[----:B------:R-:W-:Y:S01]  /*6c40*/  @!P4 STG.E.U8 desc[UR16][R12.64+0x10], R133 ;  /* 0x000010850c00c986 */ /* 0x000fe2000c101110 */
[----:B------:R-:W-:Y:S01]  /*6c50*/  ISETP.LT.OR P4, PT, R27, 0x19, !P2 ;  /* 0x000000191b00780c */ /* 0x000fe20005781670 */
[----:B------:R-:W-:Y:S01]  /*6c60*/  FMUL R117, R117, R8 ;  /* 0x0000000875757220 */ /* 0x000fe20000400000 */
[----:B-1----:R-:W-:Y:S01]  /*6c70*/  F2FP.SATFINITE.E5M2.F32.PACK_AB_MERGE_C R29, RZ, R128, RZ ;  /* 0x00000080ff1d723e */ /* 0x002fe200048060ff */
[----:B------:R-:W-:Y:S01]  /*6c80*/  @!P6 STG.E.U8 desc[UR16][R10.64+0x10], R131 ;  /* 0x000010830a00e986 */ /* 0x000fe2000c101110 */
[C---:B------:R-:W-:Y:S01]  /*6c90*/  ISETP.LT.OR P6, PT, R27.reuse, 0x1a, !P2 ;  /* 0x0000001a1b00780c */ /* 0x040fe200057c1670 */
[-C--:B------:R-:W-:Y:S01]  /*6ca0*/  FMUL R116, R116, R8.reuse ;  /* 0x0000000874747220 */ /* 0x080fe20000400000 */
[----:B------:R-:W-:Y:S01]  /*6cb0*/  F2FP.SATFINITE.E5M2.F32.PACK_AB_MERGE_C R119, RZ, R119, RZ ;  /* 0x00000077ff77723e */ /* 0x000fe200048060ff */
[----:B------:R-:W-:Y:S01]  /*6cc0*/  FMUL R114, R114, R8 ;  /* 0x0000000872727220 */ /* 0x000fe20000400000 */
[----:B0-----:R-:W-:Y:S01]  /*6cd0*/  F2FP.SATFINITE.E5M2.F32.PACK_AB_MERGE_C R25, RZ, R126, RZ ;  /* 0x0000007eff19723e */ /* 0x001fe200048060ff */
[----:B------:R0:W-:Y:S01]  /*6ce0*/  @!P5 STG.E.U8 desc[UR16][R10.64+0x11], R7 ;  /* 0x000011070a00d986 */ /* 0x0001e2000c101110 */
[----:B------:R-:W-:Y:S01]  /*6cf0*/  ISETP.LT.OR P5, PT, R27, 0x1a, !P1 ;  /* 0x0000001a1b00780c */ /* 0x000fe20004fa1670 */
        /* <DEDUP_REMOVED lines=11> */
[----:B0-----:R-:W-:Y:S01]  /*6db0*/  F2FP.SATFINITE.E5M2.F32.PACK_AB_MERGE_C R7, RZ, R124, RZ ;  /* 0x0000007cff07723e */ /* 0x001fe200048060ff */
[----:B------:R0:W-:Y:S01]  /*6dc0*/  @!P5 STG.E.U8 desc[UR16][R10.64+0x19], R25 ;  /* 0x000019190a00d986 */ /* 0x0001e2000c101110 */
[C---:B------:R-:W-:Y:S01]  /*6dd0*/  ISETP.LT.OR P5, PT, R27.reuse, 0x22, !P2 ;  /* 0x000000221b00780c */ /* 0x040fe200057a1670 */
[-C--:B------:R-:W-:Y:S01]  /*6de0*/  FMUL R110, R110, R8.reuse ;  /* 0x000000086e6e7220 */ /* 0x080fe20000400000 */
[----:B------:R-:W-:Y:S01]  /*6df0*/  F2FP.SATFINITE.E5M2.F32.PACK_AB_MERGE_C R111, RZ, R111, RZ ;  /* 0x0000006fff6f723e */ /* 0x000fe200048060ff */
[----:B------:R-:W-:Y:S01]  /*6e00*/  @!P4 STG.E.U8 desc[UR16][R10.64+0x18], R127 ;  /* 0x0000187f0a00c986 */ /* 0x000fe2000c101110 */
[C---:B------:R-:W-:Y:S01]  /*6e10*/  ISETP.LT.OR P4, PT, R27.reuse, 0x21, !P1 ;  /* 0x000000211b00780c */ /* 0x040fe20004f81670 */
[----:B------:R-:W-:Y:S01]  /*6e20*/  FMUL R108, R108, R8 ;  /* 0x000000086c6c7220 */ /* 0x000fe20000400000 */
[----:B-1----:R-:W-:Y:S01]  /*6e30*/  F2FP.SATFINITE.E5M2.F32.PACK_AB_MERGE_C R29, RZ, R122, RZ ;  /* 0x0000007aff1d723e */ /* 0x002fe200048060ff */
[----:B------:R-:W-:Y:S01]  /*6e40*/  @!P6 STG.E.U8 desc[UR16][R12.64+0x20], R125 ;  /* 0x0000207d0c00e986 */ /* 0x000fe2000c101110 */
[----:B------:R-:W-:Y:S01]  /*6e50*/  ISETP.LT.OR P6, PT, R27, 0x22, !P1 ;  /* 0x000000221b00780c */ /* 0x000fe20004fc1670 */
[-C--:B------:R-:W-:Y:S01]  /*6e60*/  FMUL R109, R109, R8.reuse ;  /* 0x000000086d6d7220 */ /* 0x080fe20000400000 */
[----:B------:R-:W-:Y:S01]  /*6e70*/  FMUL R107, R107, R8 ;  /* 0x000000086b6b7220 */ /* 0x000fe20000400000 */
[----:B0-----:R-:W-:Y:S01]  /*6e80*/  F2FP.SATFINITE.E5M2.F32.PACK_AB_MERGE_C R25, RZ, R120, RZ ;  /* 0x00000078ff19723e */ /* 0x001fe200048060ff */
[-C--:B------:R-:W-:Y:S01]  /*6e90*/  FMUL R106, R106, R8.reuse ;  /* 0x000000086a6a7220 */ /* 0x080fe20000400000 */
        /* <DEDUP_REMOVED lines=33> */
[----:B------:R-:W-:Y:S01]  /*70b0*/  ISETP.LT.OR P4, PT, R27, 0x31, !P1 ;  /* 0x000000311b00780c */ /* 0x000fe20004f81670 */
[-C--:B------:R-:W-:Y:S01]  /*70c0*/  FMUL R97, R97, R8.reuse ;  /* 0x0000000861617220 */ /* 0x080fe20000400000 */
[-C--:B------:R-:W-:Y:S01]  /*70d0*/  FMUL R95, R95, R8.reuse ;  /* 0x000000085f5f7220 */ /* 0x080fe20000400000 */
        /* <DEDUP_REMOVED lines=37> */
[-C--:B------:R-:W-:Y:S01]  /*7330*/  FMUL R19, R19, R8.reuse ;  /* 0x0000000813137220 */ /* 0x080fe20000400000 */
        /* <DEDUP_REMOVED lines=17> */
[----:B------:R-:W-:Y:S01]  /*7450*/  F2FP.SATFINITE.E5M2.F32.PACK_AB_MERGE_C R15, RZ, R15, RZ ;  /* 0x0000000fff0f723e */ /* 0x000fe200048060ff */
[----:B------:R1:W-:Y:S01]  /*7460*/  @!P6 STG.E.U8 desc[UR16][R12.64+0x49], R29 ;  /* 0x0000491d0c00e986 */ /* 0x0003e2000c101110 */
[----:B------:R-:W-:-:S02]  /*7470*/  ISETP.LT.OR P6, PT, R27, 0x51, !P2 ;  /* 0x000000511b00780c */ /* 0x000fc400057c1670 */
[----:B------:R-:W-:Y:S02]  /*7480*/  F2FP.SATFINITE.E5M2.F32.PACK_AB_MERGE_C R17, RZ, R17, RZ ;  /* 0x00000011ff11723e */ /* 0x000fe400048060ff */
[----:B0-----:R-:W-:Y:S01]  /*7490*/  F2FP.SATFINITE.E5M2.F32.PACK_AB_MERGE_C R7, RZ, R100, RZ ;  /* 0x00000064ff07723e */ /* 0x001fe200048060ff */
[----:B------:R0:W-:Y:S01]  /*74a0*/  @!P5 STG.E.U8 desc[UR16][R10.64+0x49], R25 ;  /* 0x000049190a00d986 */ /* 0x0001e2000c101110 */
[----:B------:R-:W-:-:S03]  /*74b0*/  ISETP.LT.OR P5, PT, R27, 0x52, !P2 ;  /* 0x000000521b00780c */ /* 0x000fc600057a1670 */
[----:B------:R-:W-:Y:S01]  /*74c0*/  @!P4 STG.E.U8 desc[UR16][R10.64+0x48], R103 ;  /* 0x000048670a00c986 */ /* 0x000fe2000c101110 */
[C---:B------:R-:W-:Y:S02]  /*74d0*/  ISETP.LT.OR P4, PT, R27.reuse, 0x51, !P1 ;  /* 0x000000511b00780c */ /* 0x040fe40004f81670 */
[----:B-1----:R-:W-:Y:S01]  /*74e0*/  F2FP.SATFINITE.E5M2.F32.PACK_AB_MERGE_C R29, RZ, R98, RZ ;  /* 0x00000062ff1d723e */ /* 0x002fe200048060ff */
[----:B------:R-:W-:Y:S01]  /*74f0*/  @!P6 STG.E.U8 desc[UR16][R12.64+0x50], R101 ;  /* 0x000050650c00e986 */ /* 0x000fe2000c101110 */
[----:B------:R-:W-:Y:S02]  /*7500*/  ISETP.LT.OR P6, PT, R27, 0x52, !P1 ;  /* 0x000000521b00780c */ /* 0x000fe40004fc1670 */
[----:B0-----:R-:W-:-:S03]  /*7510*/  F2FP.SATFINITE.E5M2.F32.PACK_AB_MERGE_C R25, RZ, R96, RZ ;  /* 0x00000060ff19723e */ /* 0x001fc600048060ff */
[----:B------:R0:W-:Y:S01]  /*7520*/  @!P5 STG.E.U8 desc[UR16][R12.64+0x51], R7 ;  /* 0x000051070c00d986 */ /* 0x0001e2000c101110 */
[----:B------:R-:W-:-:S03]  /*7530*/  ISETP.LT.OR P5, PT, R27, 0x5a, !P2 ;  /* 0x0000005a1b00780c */ /* 0x000fc600057a1670 */
[----:B------:R-:W-:Y:S01]  /*7540*/  @!P4 STG.E.U8 desc[UR16][R10.64+0x50], R99 ;  /* 0x000050630a00c986 */ /* 0x000fe2000c101110 */
[----:B------:R-:W-:-:S03]  /*7550*/  ISETP.LT.OR P4, PT, R27, 0x59, !P2 ;  /* 0x000000591b00780c */ /* 0x000fc60005781670 */
[----:B------:R1:W-:Y:S01]  /*7560*/  @!P6 STG.E.U8 desc[UR16][R10.64+0x51], R29 ;  /* 0x0000511d0a00e986 */ /* 0x0003e2000c101110 */
[----:B------:R-:W-:Y:S02]  /*7570*/  ISETP.LT.OR P6, PT, R27, 0x59, !P1 ;  /* 0x000000591b00780c */ /* 0x000fe40004fc1670 */
[----:B0-----:R-:W-:-:S03]  /*7580*/  F2FP.SATFINITE.E5M2.F32.PACK_AB_MERGE_C R7, RZ, R94, RZ ;  /* 0x0000005eff07723e */ /* 0x001fc600048060ff */
        /* <DEDUP_REMOVED lines=27> */
[----:B------:R-:W-:Y:S01]  /*7740*/  @!P6 STG.E.U8 desc[UR16][R10.64+0x69], R29 ;  /* 0x0000691d0a00e986 */ /* 0x000fe2000c101110 */
[----:B------:R-:W-:Y:S02]  /*7750*/  ISETP.LT.OR P6, PT, R27, 0x71, !P1 ;  /* 0x000000711b00780c */ /* 0x000fe40004fc1670 */
[----:B0-----:R-:W-:-:S03]  /*7760*/  F2FP.SATFINITE.E5M2.F32.PACK_AB_MERGE_C R7, RZ, R18, RZ ;  /* 0x00000012ff07723e */ /* 0x001fc600048060ff */
[----:B------:R-:W-:Y:S01]  /*7770*/  @!P5 STG.E.U8 desc[UR16][R12.64+0x71], R25 ;  /* 0x000071190c00d986 */ /* 0x000fe2000c101110 */
[C---:B------:R-:W-:Y:S02]  /*7780*/  ISETP.LT.OR P5, PT, R27.reuse, 0x79, !P2 ;  /* 0x000000791b00780c */ /* 0x040fe400057a1670 */
[C---:B------:R-:W-:Y:S01]  /*7790*/  ISETP.LT.OR P2, PT, R27.reuse, 0x7a, !P2 ;  /* 0x0000007a1b00780c */ /* 0x040fe20005741670 */
[----:B------:R0:W-:Y:S01]  /*77a0*/  @!P4 STG.E.U8 desc[UR16][R12.64+0x70], R21 ;  /* 0x000070150c00c986 */ /* 0x0001e2000c101110 */
[----:B------:R-:W-:-:S03]  /*77b0*/  ISETP.LT.OR P4, PT, R27, 0x72, !P1 ;  /* 0x000000721b00780c */ /* 0x000fc60004f81670 */
[----:B------:R1:W-:Y:S01]  /*77c0*/  @!P6 STG.E.U8 desc[UR16][R10.64+0x70], R19 ;  /* 0x000070130a00e986 */ /* 0x0003e2000c101110 */
[C---:B------:R-:W-:Y:S02]  /*77d0*/  ISETP.LT.OR P6, PT, R27.reuse, 0x79, !P1 ;  /* 0x000000791b00780c */ /* 0x040fe40004fc1670 */
[----:B------:R-:W-:Y:S02]  /*77e0*/  ISETP.LT.OR P1, PT, R27, 0x7a, !P1 ;  /* 0x0000007a1b00780c */ /* 0x000fe40004f21670 */
[----:B0-----:R-:W-:-:S05]  /*77f0*/  F2FP.SATFINITE.E5M2.F32.PACK_AB_MERGE_C R21, RZ, R16, RZ ;  /* 0x00000010ff15723e */ /* 0x001fca00048060ff */
[----:B------:R0:W-:Y:S01]  /*7800*/  @!P4 STG.E.U8 desc[UR16][R10.64+0x71], R7 ;  /* 0x000071070a00c986 */ /* 0x0001e2000c101110 */
[----:B-1----:R-:W-:-:S03]  /*7810*/  F2FP.SATFINITE.E5M2.F32.PACK_AB_MERGE_C R19, RZ, R14, RZ ;  /* 0x0000000eff13723e */ /* 0x002fc600048060ff */
[----:B------:R0:W-:Y:S04]  /*7820*/  @!P5 STG.E.U8 desc[UR16][R12.64+0x78], R15 ;  /* 0x0000780f0c00d986 */ /* 0x0001e8000c101110 */
[----:B------:R0:W-:Y:S04]  /*7830*/  @!P2 STG.E.U8 desc[UR16][R12.64+0x79], R19 ;  /* 0x000079130c00a986 */ /* 0x0001e8000c101110 */
[----:B------:R0:W-:Y:S04]  /*7840*/  @!P6 STG.E.U8 desc[UR16][R10.64+0x78], R17 ;  /* 0x000078110a00e986 */ /* 0x0001e8000c101110 */
[----:B------:R0:W-:Y:S02]  /*7850*/  @!P1 STG.E.U8 desc[UR16][R10.64+0x79], R21 ;  /* 0x000079150a009986 */ /* 0x0001e4000c101110 */
.L_x_168:
[----:B------:R-:W-:Y:S05]  /*7860*/  BSYNC B0 ;  /* 0x0000000000007941 */ /* 0x000fea0003800000 */
.L_x_38:
[----:B------:R-:W-:Y:S01]  /*7870*/  ULDC UR6, c[0x0][0xc] ;  /* 0x0000030000067ab9 */ /* 0x000fe20000000800 */
[----:B------:R-:W-:Y:S01]  /*7880*/  ULDC UR7, c[0x0][0x10] ;  /* 0x0000040000077ab9 */ /* 0x000fe20000000800 */
[----:B0-----:R-:W0:Y:S01]  /*7890*/  LDC R7, c[0x0][0x14] ;  /* 0x00000500ff077b82 */ /* 0x001e220000000800 */
[----:B------:R-:W-:Y:S01]  /*78a0*/  UIMAD.WIDE.U32 UR6, UR6, UR7, URZ ;  /* 0x00000007060672a5 */ /* 0x000fe2000f8e003f */
[----:B----4-:R-:W-:Y:S02]  /*78b0*/  IMAD.MOV.U32 R10, RZ, RZ, -0x1 ;  /* 0xffffffffff0a7424 */ /* 0x010fe400078e00ff */
[----:B-----5:R-:W-:-:S03]  /*78c0*/  IMAD.MOV.U32 R6, RZ, RZ, -0x1 ;  /* 0xffffffffff067424 */ /* 0x020fc600078e00ff */
[----:B0-----:R-:W-:-:S04]  /*78d0*/  IMAD.WIDE.U32 R2, R7, UR6, R2 ;  /* 0x0000000607027c25 */ /* 0x001fc8000f8e0002 */
[----:B------:R-:W-:Y:S01]  /*78e0*/  IMAD R7, R7, UR7, RZ ;  /* 0x0000000707077c24 */ /* 0x000fe2000f8e02ff */
[----:B------:R-:W-:Y:S02]  /*78f0*/  ULDC.64 UR6, c[0x0][0x650] ;  /* 0x0001940000067ab9 */ /* 0x000fe40000000a00 */
[----:B------:R-:W-:Y:S01]  /*7900*/  ISETP.GE.U32.AND P1, PT, R2, UR6, PT ;  /* 0x0000000602007c0c */ /* 0x000fe2000bf26070 */
[--C-:B------:R-:W-:Y:S01]  /*7910*/  IMAD.IADD R3, R3, 0x1, R7.reuse ;  /* 0x0000000103037824 */ /* 0x100fe200078e0207 */
[----:B------:R-:W-:-:S04]  /*7920*/  PRMT R7, RZ, 0x7610, R7 ;  /* 0x00007610ff077816 */ /* 0x000fc80000000007 */
[----:B------:R-:W-:-:S13]  /*7930*/  ISETP.GE.U32.AND.EX P1, PT, R3, UR7, PT, P1 ;  /* 0x0000000703007c0c */ /* 0x000fda000bf26110 */
[----:B------:R-:W-:Y:S05]  /*7940*/  @P1 BRA `(.L_x_169) ;  /* 0x0000000400601947 */ /* 0x000fea0003800000 */
[----:B------:R-:W0:Y:S01]  /*7950*/  S2R R20, SR_CTAID.X ;  /* 0x0000000000147919 */ /* 0x000e220000002500 */
[----:B------:R-:W4:Y:S01]  /*7960*/  LDC.64 R14, c[0x0][0x628] ;  /* 0x00018a00ff0e7b82 */ /* 0x000f220000000a00 */
[----:B------:R-:W-:Y:S01]  /*7970*/  ULDC UR6, c[0x0][0x150] ;  /* 0x0000540000067ab9 */ /* 0x000fe20000000800 */
[----:B-1----:R-:W-:Y:S01]  /*7980*/  IMAD.MOV.U32 R12, RZ, RZ, R2 ;  /* 0x000000ffff0c7224 */ /* 0x002fe200078e0002 */
[----:B------:R-:W1:Y:S01]  /*7990*/  S2R R22, SR_CTAID.Y ;  /* 0x0000000000167919 */ /* 0x000e620000002600 */
[----:B------:R-:W-:-:S04]  /*79a0*/  IMAD.MOV.U32 R13, RZ, RZ, R3 ;  /* 0x000000ffff0d7224 */ /* 0x000fc800078e0003 */
[----:B------:R-:W1:Y:S08]  /*79b0*/  LDC R23, c[0x0][0x144] ;  /* 0x00005100ff177b82 */ /* 0x000e700000000800 */
[----:B------:R-:W1:Y:S08]  /*79c0*/  LDC R16, c[0x0][0x630] ;  /* 0x00018c00ff107b82 */ /* 0x000e700000000800 */
[----:B------:R-:W1:Y:S01]  /*79d0*/  LDC.64 R18, c[0x0][0x620] ;  /* 0x00018800ff127b82 */ /* 0x000e620000000a00 */
[----:B----4-:R-:W-:-:S04]  /*79e0*/  ISETP.NE.U32.AND P1, PT, R14, RZ, PT ;  /* 0x000000ff0e00720c */ /* 0x010fc80003f25070 */
[----:B------:R-:W-:Y:S02]  /*79f0*/  ISETP.NE.AND.EX P1, PT, R15, RZ, PT, P1 ;  /* 0x000000ff0f00720c */ /* 0x000fe40003f25310 */
[----:B0-----:R-:W-:-:S05]  /*7a00*/  I2FP.F32.U32 R6, R20 ;  /* 0x0000001400067245 */ /* 0x001fca0000201000 */
[----:B------:R-:W-:-:S04]  /*7a10*/  FMUL R6, R6, UR6 ;  /* 0x0000000606067c20 */ /* 0x000fc80008400000 */
[----:B------:R0:W4:Y:S02]  /*7a20*/  F2I.U32.TRUNC.NTZ R21, R6 ;  /* 0x0000000600157305 */ /* 0x000124000020f000 */
[----:B------:R-:W-:Y:S05]  /*7a30*/  @!P1 BRA `(.L_x_170) ;  /* 0x0000000000289947 */ /* 0x000fea0003800000 */
[----:B------:R-:W5:Y:S02]  /*7a40*/  LDC R7, c[0x0][0x634] ;  /* 0x00018d00ff077b82 */ /* 0x000f640000000800 */
[----:B-----5:R-:W-:-:S05]  /*7a50*/  IADD3 R13, P1, R2, R7, RZ ;  /* 0x00000007020d7210 */ /* 0x020fca0007f3e0ff */
[----:B------:R-:W-:-:S04]  /*7a60*/  IMAD.X R17, RZ, RZ, R3, P1 ;  /* 0x000000ffff117224 */ /* 0x000fc800008e0603 */
[----:B0-----:R-:W-:-:S04]  /*7a70*/  IMAD.WIDE.U32 R6, R17, R14, RZ ;  /* 0x0000000e11067225 */ /* 0x001fc800078e00ff */
[----:B------:R-:W-:-:S04]  /*7a80*/  IMAD.WIDE.U32 R10, P1, R13, R15, R6 ;  /* 0x0000000f0d0a7225 */ /* 0x000fc80007820006 */
[----:B------:R-:W-:-:S04]  /*7a90*/  IMAD.WIDE.U32 R6, R13, R14, RZ ;  /* 0x0000000e0d067225 */ /* 0x000fc800078e00ff */
[----:B------:R-:W-:Y:S01]  /*7aa0*/  IMAD.X R13, RZ, RZ, RZ, P1 ;  /* 0x000000ffff0d7224 */ /* 0x000fe200008e06ff */
[----:B------:R-:W-:Y:S01]  /*7ab0*/  IADD3 RZ, P1, R7, R10, RZ ;  /* 0x0000000a07ff7210 */ /* 0x000fe20007f3e0ff */
[----:B------:R-:W-:-:S04]  /*7ac0*/  IMAD.MOV.U32 R12, RZ, RZ, R11 ;  /* 0x000000ffff0c7224 */ /* 0x000fc800078e000b */
[----:B------:R-:W-:-:S08]  /*7ad0*/  IMAD.WIDE.U32.X R12, R17, R15, R12, P1 ;  /* 0x0000000f110c7225 */ /* 0x000fd000008e040c */
.L_x_170:
[----:B------:R-:W5:Y:S01]  /*7ae0*/  LDC.64 R28, c[0x0][0x640] ;  /* 0x00019000ff1c7b82 */ /* 0x000f620000000a00 */
[-C--:B-1----:R-:W-:Y:S01]  /*7af0*/  SHF.R.U64 R17, R12, R16.reuse, R13 ;  /* 0x000000100c117219 */ /* 0x082fe2000000120d */
[----:B----4-:R-:W-:Y:S01]  /*7b00*/  IMAD.MOV R21, RZ, RZ, -R21 ;  /* 0x000000ffff157224 */ /* 0x010fe200078e0a15 */
[----:B0-----:R-:W-:Y:S01]  /*7b10*/  SHF.R.U32.HI R6, RZ, R16, R13 ;  /* 0x00000010ff067219 */ /* 0x001fe2000001160d */
[----:B------:R-:W-:Y:S01]  /*7b20*/  ULDC UR6, c[0x0][0x154] ;  /* 0x0000550000067ab9 */ /* 0x000fe20000000800 */
[----:B------:R-:W-:Y:S01]  /*7b30*/  IADD3 R11, P1, RZ, -R17, RZ ;  /* 0x80000011ff0b7210 */ /* 0x000fe20007f3e0ff */
[----:B------:R-:W-:Y:S02]  /*7b40*/  IMAD R23, R23, R21, R20 ;  /* 0x0000001517177224 */ /* 0x000fe400078e0214 */
[----:B------:R-:W0:Y:S01]  /*7b50*/  LDC R12, c[0x0][0x618] ;  /* 0x00018600ff0c7b82 */ /* 0x000e220000000800 */
[----:B------:R-:W-:Y:S02]  /*7b60*/  IMAD.MOV.U32 R13, RZ, RZ, 0x1 ;  /* 0x00000001ff0d7424 */ /* 0x000fe400078e00ff */
[----:B------:R-:W-:-:S04]  /*7b70*/  IMAD.X R7, RZ, RZ, ~R6, P1 ;  /* 0x000000ffff077224 */ /* 0x000fc800008e0e06 */
[-C--:B------:R-:W-:Y:S01]  /*7b80*/  IMAD R10, R7, R18.reuse, RZ ;  /* 0x00000012070a7224 */ /* 0x080fe200078e02ff */
[----:B--23--:R-:W1:Y:S01]  /*7b90*/  LDC R24, c[0x0][0x608] ;  /* 0x00018200ff187b82 */ /* 0x00ce620000000800 */
[----:B------:R-:W-:-:S04]  /*7ba0*/  IMAD.WIDE.U32 R6, R11, R18, R2 ;  /* 0x000000120b067225 */ /* 0x000fc800078e0002 */
[----:B------:R-:W-:Y:S01]  /*7bb0*/  IMAD R11, R11, R19, R10 ;  /* 0x000000130b0b7224 */ /* 0x000fe200078e020a */
[----:B------:R-:W-:Y:S02]  /*7bc0*/  I2FP.F32.U32 R10, R22 ;  /* 0x00000016000a7245 */ /* 0x000fe40000201000 */
[----:B------:R-:W2:Y:S01]  /*7bd0*/  LDC R26, c[0x0][0x658] ;  /* 0x00019600ff1a7b82 */ /* 0x000ea20000000800 */
[----:B------:R-:W-:Y:S01]  /*7be0*/  IMAD.IADD R7, R7, 0x1, R11 ;  /* 0x0000000107077824 */ /* 0x000fe200078e020b */
[----:B-----5:R-:W-:Y:S01]  /*7bf0*/  ISETP.NE.U32.AND P1, PT, R28, RZ, PT ;  /* 0x000000ff1c00720c */ /* 0x020fe20003f25070 */
[----:B------:R-:W-:Y:S01]  /*7c00*/  FMUL R10, R10, UR6 ;  /* 0x000000060a0a7c20 */ /* 0x000fe20008400000 */
[----:B------:R-:W-:Y:S02]  /*7c10*/  IMAD.MOV.U32 R11, RZ, RZ, -0x1 ;  /* 0xffffffffff0b7424 */ /* 0x000fe400078e00ff */
[----:B------:R-:W-:Y:S01]  /*7c20*/  ISETP.NE.AND.EX P1, PT, R29, RZ, PT, P1 ;  /* 0x000000ff1d00720c */ /* 0x000fe20003f25310 */
[----:B------:R3:W4:Y:S01]  /*7c30*/  F2I.U32.TRUNC.NTZ R19, R10 ;  /* 0x0000000a00137305 */ /* 0x000722000020f000 */
[----:B------:R-:W3:Y:S01]  /*7c40*/  LDC R21, c[0x0][0x148] ;  /* 0x00005200ff157b82 */ /* 0x000ee20000000800 */
[----:B0-----:R-:W-:-:S02]  /*7c50*/  SHF.R.U64 R16, R6, R12, R7 ;  /* 0x0000000c06107219 */ /* 0x001fc40000001207 */
[----:B------:R-:W-:-:S05]  /*7c60*/  SHF.R.U32.HI R7, RZ, R12, R7 ;  /* 0x0000000cff077219 */ /* 0x000fca0000011607 */
[----:B------:R-:W0:Y:S01]  /*7c70*/  LDC R20, c[0x0][0x600] ;  /* 0x00018000ff147b82 */ /* 0x000e220000000800 */
[-CC-:B-1----:R-:W-:Y:S02]  /*7c80*/  SHF.R.U64 R14, R16, R24.reuse, R7.reuse ;  /* 0x00000018100e7219 */ /* 0x182fe40000001207 */
[----:B------:R-:W-:-:S05]  /*7c90*/  SHF.R.U32.HI R7, RZ, R24, R7 ;  /* 0x00000018ff077219 */ /* 0x000fca0000011607 */
[----:B------:R-:W1:Y:S01]  /*7ca0*/  LDC R27, c[0x0][0x648] ;  /* 0x00019200ff1b7b82 */ /* 0x000e620000000800 */
[-CC-:B--2---:R-:W-:Y:S02]  /*7cb0*/  SHF.R.U64 R18, R14, R26.reuse, R7.reuse ;  /* 0x0000001a0e127219 */ /* 0x184fe40000001207 */
[-C--:B------:R-:W-:Y:S02]  /*7cc0*/  SHF.L.U32 R11, R11, R26.reuse, RZ ;  /* 0x0000001a0b0b7219 */ /* 0x080fe400000006ff */
[-C--:B------:R-:W-:Y:S01]  /*7cd0*/  SHF.R.U32.HI R7, RZ, R26.reuse, R7 ;  /* 0x0000001aff077219 */ /* 0x080fe20000011607 */
[----:B------:R-:W-:Y:S01]  /*7ce0*/  IMAD.MOV.U32 R6, RZ, RZ, R18 ;  /* 0x000000ffff067224 */ /* 0x000fe200078e0012 */
[----:B------:R-:W-:Y:S01]  /*7cf0*/  SHF.L.U32 R26, R13, R26, RZ ;  /* 0x0000001a0d1a7219 */ /* 0x000fe200000006ff */
[----:B------:R-:W2:Y:S01]  /*7d00*/  LDC R30, c[0x0][0x638] ;  /* 0x00018e00ff1e7b82 */ /* 0x000ea20000000800 */
[----:B------:R-:W-:-:S07]  /*7d10*/  LOP3.LUT R25, RZ, R11, RZ, 0x33, !PT ;  /* 0x0000000bff197212 */ /* 0x000fce00078e33ff */
[----:B------:R-:W0:Y:S01]  /*7d20*/  LDC R31, c[0x0][0x610] ;  /* 0x00018400ff1f7b82 */ /* 0x000e220000000800 */
[----:B----4-:R-:W-:Y:S05]  /*7d30*/  @!P1 BRA `(.L_x_171) ;  /* 0x0000000000289947 */ /* 0x010fea0003800000 */
[----:B------:R-:W4:Y:S02]  /*7d40*/  LDC R13, c[0x0][0x64c] ;  /* 0x00019300ff0d7b82 */ /* 0x000f240000000800 */
[----:B----4-:R-:W-:-:S05]  /*7d50*/  IADD3 R13, P1, R18, R13, RZ ;  /* 0x0000000d120d7210 */ /* 0x010fca0007f3e0ff */
[----:B------:R-:W-:-:S04]  /*7d60*/  IMAD.X R15, RZ, RZ, R7, P1 ;  /* 0x000000ffff0f7224 */ /* 0x000fc800008e0607 */
[----:B------:R-:W-:-:S04]  /*7d70*/  IMAD.WIDE.U32 R6, R15, R28, RZ ;  /* 0x0000001c0f067225 */ /* 0x000fc800078e00ff */
[----:B---3--:R-:W-:-:S04]  /*7d80*/  IMAD.WIDE.U32 R10, P1, R13, R29, R6 ;  /* 0x0000001d0d0a7225 */ /* 0x008fc80007820006 */
[----:B------:R-:W-:-:S04]  /*7d90*/  IMAD.WIDE.U32 R6, R13, R28, RZ ;  /* 0x0000001c0d067225 */ /* 0x000fc800078e00ff */
[----:B------:R-:W-:Y:S01]  /*7da0*/  IMAD.X R13, RZ, RZ, RZ, P1 ;  /* 0x000000ffff0d7224 */ /* 0x000fe200008e06ff */
[----:B------:R-:W-:Y:S01]  /*7db0*/  IADD3 RZ, P1, R7, R10, RZ ;  /* 0x0000000a07ff7210 */ /* 0x000fe20007f3e0ff */
[----:B------:R-:W-:-:S04]  /*7dc0*/  IMAD.MOV.U32 R12, RZ, RZ, R11 ;  /* 0x000000ffff0c7224 */ /* 0x000fc800078e000b */
[----:B------:R-:W-:-:S08]  /*7dd0*/  IMAD.WIDE.U32.X R6, R15, R29, R12, P1 ;  /* 0x0000001d0f067225 */ /* 0x000fd000008e040c */
.L_x_171:
[----:B-1----:R-:W-:Y:S01]  /*7de0*/  SHF.R.U64 R6, R6, R27, R7 ;  /* 0x0000001b06067219 */ /* 0x002fe20000001207 */
[----:B0-----:R-:W-:Y:S01]  /*7df0*/  VIADD R13, R20, 0xffffffff ;  /* 0xffffffff140d7836 */ /* 0x001fe20000000000 */
[----:B------:R-:W-:Y:S01]  /*7e00*/  LOP3.LUT R11, R14, R25, RZ, 0xc0, !PT ;  /* 0x000000190e0b7212 */ /* 0x000fe200078ec0ff */
[----:B------:R-:W-:Y:S02]  /*7e10*/  IMAD.MOV R19, RZ, RZ, -R19 ;  /* 0x000000ffff137224 */ /* 0x000fe400078e0a13 */
[----:B------:R-:W-:Y:S02]  /*7e20*/  IMAD.MOV R7, RZ, RZ, -R6 ;  /* 0x000000ffff077224 */ /* 0x000fe400078e0a06 */
[----:B------:R-:W-:Y:S01]  /*7e30*/  IMAD R26, R26, R6, R11 ;  /* 0x000000061a1a7224 */ /* 0x000fe200078e020b */
[----:B------:R-:W-:Y:S01]  /*7e40*/  LOP3.LUT R11, R16, R13, RZ, 0xc0, !PT ;  /* 0x0000000d100b7212 */ /* 0x000fe200078ec0ff */
[----:B---3--:R-:W-:Y:S02]  /*7e50*/  @P3 IMAD R23, R21, R19, R22 ;  /* 0x0000001315173224 */ /* 0x008fe400078e0216 */
[----:B--2---:R-:W-:-:S02]  /*7e60*/  IMAD R6, R7, R30, R18 ;  /* 0x0000001e07067224 */ /* 0x004fc400078e0212 */
[----:B------:R-:W-:Y:S02]  /*7e70*/  IMAD R26, R26, R31, R23 ;  /* 0x0000001f1a1a7224 */ /* 0x000fe400078e0217 */
[----:B------:R-:W-:Y:S02]  /*7e80*/  IMAD R11, R6, R20, R11 ;  /* 0x00000014060b7224 */ /* 0x000fe400078e020b */
[----:B------:R-:W-:Y:S02]  /*7e90*/  IMAD.MOV.U32 R7, RZ, RZ, 0x1 ;  /* 0x00000001ff077424 */ /* 0x000fe400078e00ff */
[----:B------:R-:W-:Y:S01]  /*7ea0*/  IMAD.MOV.U32 R6, RZ, RZ, R17 ;  /* 0x000000ffff067224 */ /* 0x000fe200078e0011 */
[----:B------:R-:W-:Y:S02]  /*7eb0*/  SEL R10, R11, R26, !P3 ;  /* 0x0000001a0b0a7207 */ /* 0x000fe40005800000 */
[----:B------:R-:W-:-:S07]  /*7ec0*/  SEL R26, R26, R11, !P3 ;  /* 0x0000000b1a1a7207 */ /* 0x000fce0005800000 */
.L_x_169:
[----:B------:R-:W-:Y:S01]  /*7ed0*/  LOP3.LUT P1, RZ, R7, 0xff, RZ, 0xc0, !PT ;  /* 0x000000ff07ff7812 */ /* 0x000fe2000782c0ff */
[----:B------:R-:W-:-:S12]  /*7ee0*/  IMAD.MOV.U32 R7, RZ, RZ, R26 ;  /* 0x000000ffff077224 */ /* 0x000fd800078e001a */
[----:B------:R-:W-:Y:S05]  /*7ef0*/  @P1 BRA `(.L_x_172) ;  /* 0xffffff9000f01947 */ /* 0x000fea000383ffff */
[----:B------:R-:W-:Y:S05]  /*7f00*/  EXIT ;  /* 0x000000000000794d */ /* 0x000fea0003800000 */
.L_x_8:
[----:B0-----:R-:W-:Y:S01]  /*7f10*/  ULDC.64 UR4, c[0x0][0x650] ;  /* 0x0001940000047ab9 */ /* 0x001fe20000000a00 */
        /* <DEDUP_REMOVED lines=25> */
.L_x_174:
[----:B------:R-:W0:Y:S01]  /*80b0*/  LDC.64 R28, c[0x0][0x640] ;  /* 0x00019000ff1c7b82 */ /* 0x000e220000000a00 */
[-CC-:B------:R-:W-:Y:S01]  /*80c0*/  SHF.R.U64 R21, R16, R10.reuse, R17.reuse ;  /* 0x0000000a10157219 */ /* 0x180fe20000001211 */
[----:B------:R-:W-:Y:S01]  /*80d0*/  IMAD.MOV.U32 R27, RZ, RZ, 0x1 ;  /* 0x00000001ff1b7424 */ /* 0x000fe200078e00ff */
[----:B------:R-:W-:Y:S02]  /*80e0*/  SHF.R.U32.HI R5, RZ, R10, R17 ;  /* 0x0000000aff057219 */ /* 0x000fe40000011611 */
[----:B------:R-:W-:-:S03]  /*80f0*/  IADD3 R7, P0, RZ, -R21, RZ ;  /* 0x80000015ff077210 */ /* 0x000fc60007f1e0ff */
[----:B------:R-:W1:Y:S02]  /*8100*/  LDC R14, c[0x0][0x618] ;  /* 0x00018600ff0e7b82 */ /* 0x000e640000000800 */
[----:B------:R-:W-:Y:S02]  /*8110*/  IMAD.X R5, RZ, RZ, ~R5, P0 ;  /* 0x000000ffff057224 */ /* 0x000fe400000e0e05 */
[----:B------:R-:W-:-:S04]  /*8120*/  IMAD.WIDE.U32 R12, R7, R24, R2 ;  /* 0x00000018070c7225 */ /* 0x000fc800078e0002 */
[----:B------:R-:W2:Y:S01]  /*8130*/  LDC R16, c[0x0][0x608] ;  /* 0x00018200ff107b82 */ /* 0x000ea20000000800 */
[----:B------:R-:W-:-:S04]  /*8140*/  IMAD R10, R5, R24, RZ ;  /* 0x00000018050a7224 */ /* 0x000fc800078e02ff */
[----:B------:R-:W-:Y:S02]  /*8150*/  IMAD R5, R7, R25, R10 ;  /* 0x0000001907057224 */ /* 0x000fe400078e020a */
[----:B------:R-:W-:Y:S01]  /*8160*/  IMAD.MOV.U32 R7, RZ, RZ, -0x1 ;  /* 0xffffffffff077424 */ /* 0x000fe200078e00ff */
[----:B------:R-:W3:Y:S01]  /*8170*/  LDC R26, c[0x0][0x658] ;  /* 0x00019600ff1a7b82 */ /* 0x000ee20000000800 */
[----:B------:R-:W-:Y:S01]  /*8180*/  IMAD.IADD R5, R13, 0x1, R5 ;  /* 0x000000010d057824 */ /* 0x000fe200078e0205 */
[----:B0-----:R-:W-:-:S04]  /*8190*/  ISETP.NE.U32.AND P0, PT, R28, RZ, PT ;  /* 0x000000ff1c00720c */ /* 0x001fc80003f05070 */
        /* <DEDUP_REMOVED lines=8> */
[-CC-:B---3--:R-:W-:Y:S02]  /*8220*/  SHF.R.U64 R24, R22, R26.reuse, R5.reuse ;  /* 0x0000001a16187219 */ /* 0x188fe40000001205 */
[-C--:B------:R-:W-:Y:S02]  /*8230*/  SHF.L.U32 R7, R7, R26.reuse, RZ ;  /* 0x0000001a07077219 */ /* 0x080fe400000006ff */
[----:B------:R-:W-:Y:S01]  /*8240*/  SHF.R.U32.HI R13, RZ, R26, R5 ;  /* 0x0000001aff0d7219 */ /* 0x000fe20000011605 */
[----:B------:R-:W-:Y:S01]  /*8250*/  IMAD.MOV.U32 R12, RZ, RZ, R24 ;  /* 0x000000ffff0c7224 */ /* 0x000fe200078e0018 */
[----:B------:R-:W-:Y:S01]  /*8260*/  LOP3.LUT R31, RZ, R7, RZ, 0x33, !PT ;  /* 0x00000007ff1f7212 */ /* 0x000fe200078e33ff */
[----:B------:R-:W3:Y:S01]  /*8270*/  LDC R30, c[0x0][0x610] ;  /* 0x00018400ff1e7b82 */ /* 0x000ee20000000800 */
[----:B------:R-:W-:Y:S05]  /*8280*/  @!P0 BRA `(.L_x_175) ;  /* 0x0000000000288947 */ /* 0x000fea0003800000 */
        /* <DEDUP_REMOVED lines=10> */
.L_x_175:
[----:B-1----:R-:W-:Y:S01]  /*8330*/  SHF.R.U64 R10, R12, R10, R13 ;  /* 0x0000000a0c0a7219 */ /* 0x002fe2000000120d */
[----:B0-----:R-:W-:Y:S01]  /*8340*/  VIADD R9, R23, 0xffffffff ;  /* 0xffffffff17097836 */ /* 0x001fe20000000000 */
[----:B------:R-:W-:Y:S01]  /*8350*/  SHF.L.U32 R27, R27, R26, RZ ;  /* 0x0000001a1b1b7219 */ /* 0x000fe200000006ff */
[----:B------:R-:W-:Y:S01]  /*8360*/  @P3 IMAD R11, R19, R20, R8 ;  /* 0x00000014130b3224 */ /* 0x000fe200078e0208 */
[----:B------:R-:W-:Y:S01]  /*8370*/  LOP3.LUT R5, R22, R31, RZ, 0xc0, !PT ;  /* 0x0000001f16057212 */ /* 0x000fe200078ec0ff */
[----:B------:R-:W-:Y:S01]  /*8380*/  IMAD.MOV R7, RZ, RZ, -R10 ;  /* 0x000000ffff077224 */ /* 0x000fe200078e0a0a */
[----:B------:R-:W-:Y:S01]  /*8390*/  LOP3.LUT R14, R18, R9, RZ, 0xc0, !PT ;  /* 0x00000009120e7212 */ /* 0x000fe200078ec0ff */
[----:B------:R-:W-:Y:S02]  /*83a0*/  IMAD.MOV.U32 R17, RZ, RZ, R21 ;  /* 0x000000ffff117224 */ /* 0x000fe400078e0015 */
[----:B------:R-:W-:Y:S02]  /*83b0*/  IMAD R10, R27, R10, R5 ;  /* 0x0000000a1b0a7224 */ /* 0x000fe400078e0205 */
[----:B--2---:R-:W-:-:S02]  /*83c0*/  IMAD R5, R7, R25, R24 ;  /* 0x0000001907057224 */ /* 0x004fc400078e0218 */
[----:B------:R-:W-:Y:S02]  /*83d0*/  IMAD.MOV.U32 R7, RZ, RZ, 0x1 ;  /* 0x00000001ff077424 */ /* 0x000fe400078e00ff */
[----:B---3--:R-:W-:Y:S02]  /*83e0*/  IMAD R11, R10, R30, R11 ;  /* 0x0000001e0a0b7224 */ /* 0x008fe400078e020b */
[----:B------:R-:W-:Y:S01]  /*83f0*/  IMAD R14, R5, R23, R14 ;  /* 0x00000017050e7224 */ /* 0x000fe200078e020e */
[----:B------:R-:W-:-:S04]  /*8400*/  PRMT R5, R7, 0x7610, R5 ;  /* 0x0000761007057816 */ /* 0x000fc80000000005 */
[----:B------:R-:W-:Y:S02]  /*8410*/  SEL R7, R14, R11, !P3 ;  /* 0x0000000b0e077207 */ /* 0x000fe40005800000 */
[----:B------:R-:W-:-:S07]  /*8420*/  SEL R14, R11, R14, !P3 ;  /* 0x0000000e0b0e7207 */ /* 0x000fce0005800000 */
.L_x_173:
[----:B------:R-:W-:-:S08]  /*8430*/  NOP ;  /* 0x0000000000007918 */ /* 0x000fd00000000000 */
[----:B------:R-:W0:-:S00]  /*8440*/  USETMAXREG.DEALLOC.CTAPOOL 0x28 ;  /* 0x00000028000079c8 */ /* 0x000e0000080e0500 */
[----:B0-----:R-:W-:-:S13]  /*8450*/  ISETP.NE.AND P0, PT, R6, RZ, PT ;  /* 0x000000ff0600720c */ /* 0x001fda0003f05270 */
[----:B------:R-:W-:Y:S05]  /*8460*/  @P0 EXIT ;  /* 0x000000000000094d */ /* 0x000fea0003800000 */
[----:B------:R-:W-:Y:S01]  /*8470*/  LOP3.LUT P0, RZ, R5, 0xff, RZ, 0xc0, !PT ;  /* 0x000000ff05ff7812 */ /* 0x000fe2000780c0ff */
[----:B------:R-:W-:Y:S02]  /*8480*/  IMAD.MOV.U32 R5, RZ, RZ, 0x1 ;  /* 0x00000001ff057424 */ /* 0x000fe400078e00ff */
[----:B------:R-:W-:-:S10]  /*8490*/  IMAD.MOV.U32 R13, RZ, RZ, RZ ;  /* 0x000000ffff0d7224 */ /* 0x000fd400078e00ff */
[----:B------:R-:W-:Y:S05]  /*84a0*/  @!P0 BRA `(.L_x_176) ;  /* 0x0000000c00348947 */ /* 0x000fea0003800000 */
[----:B------:R-:W0:Y:S01]  /*84b0*/  LDC R5, c[0x0][0x28c] ;  /* 0x0000a300ff057b82 */ /* 0x000e220000000800 */
[----:B------:R-:W-:Y:S01]  /*84c0*/  ULDC UR5, c[0x0][0x658] ;  /* 0x0001960000057ab9 */ /* 0x000fe20000000800 */
[----:B------:R-:W-:Y:S01]  /*84d0*/  UMOV UR7, 0xffffffff ;  /* 0xffffffff00077882 */ /* 0x000fe20000000000 */
[----:B------:R-:W-:Y:S01]  /*84e0*/  ULDC UR6, c[0x0][0xc] ;  /* 0x0000030000067ab9 */ /* 0x000fe20000000800 */
[----:B------:R-:W-:Y:S01]  /*84f0*/  USHF.L.U32 UR8, UR7, UR5, URZ ;  /* 0x0000000507087299 */ /* 0x000fe2000800063f */
[----:B------:R-:W-:Y:S01]  /*8500*/  BSSY B0, `(.L_x_176) ;  /* 0x00000c7000007945 */ /* 0x000fe20003800000 */
[----:B------:R-:W-:Y:S01]  /*8510*/  UMOV UR9, 0x1 ;  /* 0x0000000100097882 */ /* 0x000fe20000000000 */
[----:B------:R-:W-:Y:S01]  /*8520*/  ULDC UR7, c[0x0][0x10] ;  /* 0x0000040000077ab9 */ /* 0x000fe20000000800 */
[----:B------:R-:W1:Y:S01]  /*8530*/  S2UR UR10, SR_CgaCtaId ;  /* 0x00000000000a79c3 */ /* 0x000e620000008800 */
[----:B------:R-:W-:Y:S01]  /*8540*/  UIMAD.WIDE.U32 UR6, UR6, UR7, URZ ;  /* 0x00000007060672a5 */ /* 0x000fe2000f8e003f */
[----:B------:R-:W-:Y:S01]  /*8550*/  IMAD.MOV.U32 R16, RZ, RZ, 0x1 ;  /* 0x00000001ff107424 */ /* 0x000fe200078e00ff */
[----:B------:R-:W-:Y:S01]  /*8560*/  USHF.L.U32 UR18, UR9, UR5, URZ ;  /* 0x0000000509127299 */ /* 0x000fe2000800063f */
[----:B------:R-:W-:Y:S01]  /*8570*/  LOP3.LUT R15, R4, 0x2, RZ, 0xfc, !PT ;  /* 0x00000002040f7812 */ /* 0x000fe200078efcff */
[----:B------:R-:W-:Y:S01]  /*8580*/  IMAD.MOV.U32 R13, RZ, RZ, RZ ;  /* 0x000000ffff0d7224 */ /* 0x000fe200078e00ff */
[----:B------:R-:W-:Y:S01]  /*8590*/  ULDC UR5, c[0x0][0x14] ;  /* 0x0000050000057ab9 */ /* 0x000fe20000000800 */
[----:B------:R-:W-:Y:S01]  /*85a0*/  ULDC UR4, c[0x0][0x600] ;  /* 0x0001800000047ab9 */ /* 0x000fe20000000800 */
[----:B------:R-:W-:-:S02]  /*85b0*/  UIMAD.WIDE.U32 UR20, UR6, UR5, URZ ;  /* 0x00000005061472a5 */ /* 0x000fc4000f8e003f */
[----:B------:R-:W-:Y:S02]  /*85c0*/  UIMAD UR13, UR7, UR5, URZ ;  /* 0x00000005070d72a4 */ /* 0x000fe4000f8e023f */
[----:B------:R-:W-:Y:S02]  /*85d0*/  UIADD3 UR4, UR4, -0x1, URZ ;  /* 0xffffffff04047890 */ /* 0x000fe4000fffe03f */
[----:B------:R-:W-:Y:S01]  /*85e0*/  ULOP3.LUT UR17, URZ, UR8, URZ, 0x33, !UPT ;  /* 0x000000083f117292 */ /* 0x000fe2000f8e333f */
[----:B0-----:R-:W-:Y:S01]  /*85f0*/  VIADD R5, R5, 0x3f ;  /* 0x0000003f05057836 */ /* 0x001fe20000000000 */
[----:B------:R-:W-:Y:S01]  /*8600*/  UIADD3 UR13, UR21, UR13, URZ ;  /* 0x0000000d150d7290 */ /* 0x000fe2000fffe03f */
[----:B------:R-:W-:-:S03]  /*8610*/  ULDC.64 UR22, c[0x0][0x198] ;  /* 0x0000660000167ab9 */ /* 0x000fc60000000a00 */
[----:B------:R-:W-:Y:S01]  /*8620*/  SHF.R.S32.HI R6, RZ, 0x1f, R5 ;  /* 0x0000001fff067819 */ /* 0x000fe20000011405 */
[----:B-1----:R-:W-:-:S03]  /*8630*/  IMAD.U32 R11, RZ, RZ, UR10 ;  /* 0x0000000aff0b7e24 */ /* 0x002fc6000f8e00ff */
[----:B------:R-:W-:Y:S01]  /*8640*/  LEA.HI R6, R6, R5, RZ, 0x6 ;  /* 0x0000000506067211 */ /* 0x000fe200078f30ff */
[----:B------:R-:W-:-:S03]  /*8650*/  IMAD.MOV.U32 R5, RZ, RZ, 0x1 ;  /* 0x00000001ff057424 */ /* 0x000fc600078e00ff */
[----:B------:R-:W-:-:S05]  /*8660*/  SHF.R.S32.HI R10, RZ, 0x6, R6 ;  /* 0x00000006ff0a7819 */ /* 0x000fca0000011406 */
[----:B------:R-:W-:-:S07]  /*8670*/  VIADD R12, R10, 0x1 ;  /* 0x000000010a0c7836 */ /* 0x000fce0000000000 */
.L_x_187:
[----:B------:R-:W-:-:S03]  /*8680*/  UMOV UR5, 0xffffffff ;  /* 0xffffffff00057882 */ /* 0x000fc60000000000 */
[----:B------:R-:W-:Y:S05]  /*8690*/  BRA.DIV UR5, `(.L_x_177) ;  /* 0x0000001605107947 */ /* 0x000fea000b800000 */
[----:B------:R-:W-:-:S13]  /*86a0*/  ELECT P0, URZ, PT ;  /* 0x00000000003f782f */ /* 0x000fda0003800000 */
.L_x_208:
[----:B------:R-:W0:Y:S01]  /*86b0*/  LDC R6, c[0x0][0x28c] ;  /* 0x0000a300ff067b82 */ /* 0x000e220000000800 */
[----:B------:R-:W-:Y:S01]  /*86c0*/  BSSY B1, `(.L_x_178) ;  /* 0x0000039000017945 */ /* 0x000fe20003800000 */
[----:B0-----:R-:W-:-:S13]  /*86d0*/  ISETP.LT.OR P0, PT, R6, 0x1, !P0 ;  /* 0x000000010600780c */ /* 0x001fda0004701670 */
[----:B------:R-:W-:Y:S05]  /*86e0*/  @P0 BRA `(.L_x_179) ;  /* 0x0000000000d80947 */ /* 0x000fea0003800000 */
[----:B------:R-:W-:Y:S02]  /*86f0*/  IMAD R14, R14, 0x2, R11 ;  /* 0x000000020e0e7824 */ /* 0x000fe400078e020b */
[----:B------:R-:W-:Y:S02]  /*8700*/  IMAD.SHL.U32 R19, R7, 0x80, RZ ;  /* 0x0000008007137824 */ /* 0x000fe400078e00ff */
[----:B------:R-:W-:Y:S02]  /*8710*/  IMAD.MOV.U32 R22, RZ, RZ, RZ ;  /* 0x000000ffff167224 */ /* 0x000fe400078e00ff */
[----:B------:R-:W-:Y:S02]  /*8720*/  IMAD.MOV.U32 R6, RZ, RZ, R12 ;  /* 0x000000ffff067224 */ /* 0x000fe400078e000c */
[----:B------:R-:W-:Y:S02]  /*8730*/  IMAD.MOV.U32 R7, RZ, RZ, R5 ;  /* 0x000000ffff077224 */ /* 0x000fe400078e0005 */
[----:B------:R-:W-:-:S02]  /*8740*/  IMAD.MOV.U32 R8, RZ, RZ, R13 ;  /* 0x000000ffff087224 */ /* 0x000fc400078e000d */
[----:B------:R-:W-:-:S07]  /*8750*/  IMAD.SHL.U32 R18, R14, 0x40, RZ ;  /* 0x000000400e127824 */ /* 0x000fce00078e00ff */
.L_x_182:
[----:B------:R-:W0:Y:S01]  /*8760*/  S2UR UR5, SR_CgaCtaId ;  /* 0x00000000000579c3 */ /* 0x000e220000008800 */
[----:B------:R-:W-:Y:S02]  /*8770*/  MOV R14, 0x400 ;  /* 0x00000400000e7802 */ /* 0x000fe40000000f00 */
[----:B------:R-:W-:Y:S02]  /*8780*/  SHF.L.U32 R9, R7, 0x1f, RZ ;  /* 0x0000001f07097819 */ /* 0x000fe400000006ff */
[----:B------:R-:W-:Y:S01]  /*8790*/  LOP3.LUT P1, RZ, R0, 0x7f, RZ, 0xc0, !PT ;  /* 0x0000007f00ff7812 */ /* 0x000fe2000782c0ff */
[----:B0-----:R-:W-:-:S05]  /*87a0*/  IMAD.U32 R11, RZ, RZ, UR5 ;  /* 0x00000005ff0b7e24 */ /* 0x001fca000f8e00ff */
[----:B------:R-:W-:-:S07]  /*87b0*/  LEA R21, R11, R14, 0x18 ;  /* 0x0000000e0b157211 */ /* 0x000fce00078ec0ff */
[----:B------:R-:W0:Y:S01]  /*87c0*/  @!P1 LDC R14, c[0x0][0x500] ;  /* 0x00014000ff0e9b82 */ /* 0x000e220000000800 */
[----:B------:R-:W-:-:S04]  /*87d0*/  IMAD R20, R8, 0x8, R21 ;  /* 0x0000000808147824 */ /* 0x000fc800078e0215 */
[----:B------:R-:W1:Y:S02]  /*87e0*/  SYNCS.PHASECHK.TRANS64.TRYWAIT P0, [R20+URZ+0x70], R9 ;  /* 0x00007009140075a7 */ /* 0x000e64000800017f */
[----:B-1----:R-:W-:Y:S05]  /*87f0*/  @!P0 BRA `(.L_x_180) ;  /* 0x0000001000d88947 */ /* 0x002fea0003800000 */
.L_x_209:
[----:B-1----:R-:W-:Y:S01]  /*8800*/  PRMT R9, R15, 0x9910, RZ ;  /* 0x000099100f097816 */ /* 0x002fe200000000ff */
[----:B0-----:R0:W-:Y:S03]  /*8810*/  @!P1 SYNCS.ARRIVE.TRANS64 RZ, [R20+URZ], R14 ;  /* 0x0000000e14ff99a7 */ /* 0x0011e6000800003f */
[----:B------:R-:W-:-:S13]  /*8820*/  ISETP.NE.AND P0, PT, R9, 0x2, PT ;  /* 0x000000020900780c */ /* 0x000fda0003f05270 */
[----:B0-----:R-:W-:Y:S05]  /*8830*/  @P0 BRA `(.L_x_181) ;  /* 0x0000000000040947 */ /* 0x001fea0003800000 */
[----:B------:R-:W-:Y:S01]  /*8840*/  BPT.TRAP 0x1 ;  /* 0x000000040000795c */ /* 0x000fe20000300000 */
.L_x_181:
[----:B------:R-:W-:Y:S01]  /*8850*/  IMAD.SHL.U32 R14, R8, 0x2000, RZ ;  /* 0x00002000080e7824 */ /* 0x000fe200078e00ff */
[----:B------:R-:W-:Y:S01]  /*8860*/  R2UR UR8, R21 ;  /* 0x00000000150872ca */ /* 0x000fe200000e0000 */
[----:B------:R-:W-:Y:S01]  /*8870*/  VIADD R6, R6, 0xffffffff ;  /* 0xffffffff06067836 */ /* 0x000fe20000000000 */
[----:B------:R-:W-:Y:S01]  /*8880*/  R2UR UR9, R20 ;  /* 0x00000000140972ca */ /* 0x000fe200000e0000 */
[--C-:B------:R-:W-:Y:S01]  /*8890*/  IMAD R9, R11, 0x1000, R14.reuse ;  /* 0x000010000b097824 */ /* 0x100fe200078e020e */
[----:B------:R-:W-:Y:S01]  /*88a0*/  IADD3 R14, R21, 0x1c200, R14 ;  /* 0x0001c200150e7810 */ /* 0x000fe20007ffe00e */
[----:B------:R-:W-:Y:S01]  /*88b0*/  UIADD3 UR6, UP0, UR22, 0xf0, URZ ;  /* 0x000000f016067890 */ /* 0x000fe2000ff1e03f */
[----:B------:R-:W-:Y:S01]  /*88c0*/  R2UR UR11, R18 ;  /* 0x00000000120b72ca */ /* 0x000fe200000e0000 */
[----:B------:R-:W-:Y:S01]  /*88d0*/  UIADD3 UR24, UP1, UR22, 0x1f0, URZ ;  /* 0x000001f016187890 */ /* 0x000fe2000ff3e03f */
[----:B------:R-:W-:Y:S01]  /*88e0*/  R2UR UR5, R9 ;  /* 0x00000000090572ca */ /* 0x000fe200000e0000 */
[----:B------:R-:W-:Y:S01]  /*88f0*/  UIADD3.X UR7, URZ, UR23, URZ, UP0, !UPT ;  /* 0x000000173f077290 */ /* 0x000fe200087fe43f */
[----:B------:R-:W-:Y:S01]  /*8900*/  R2UR UR10, R22 ;  /* 0x00000000160a72ca */ /* 0x000fe200000e0000 */
[----:B------:R-:W-:Y:S01]  /*8910*/  VIADD R8, R8, 0x1 ;  /* 0x0000000108087836 */ /* 0x000fe20000000000 */
[----:B------:R-:W-:Y:S01]  /*8920*/  R2UR UR12, R17 ;  /* 0x00000000110c72ca */ /* 0x000fe200000e0000 */
[----:B------:R-:W-:Y:S01]  /*8930*/  UIADD3.X UR25, URZ, UR23, URZ, UP1, !UPT ;  /* 0x000000173f197290 */ /* 0x000fe20008ffe43f */
[----:B------:R-:W-:Y:S01]  /*8940*/  R2UR UR16, R14 ;  /* 0x000000000e1072ca */ /* 0x000fe200000e0000 */
[----:B------:R-:W-:Y:S01]  /*8950*/  UMOV UR14, 0x0 ;  /* 0x00000000000e7882 */ /* 0x000fe20000000000 */
[----:B------:R-:W-:Y:S01]  /*8960*/  R2UR UR19, R19 ;  /* 0x00000000131372ca */ /* 0x000fe200000e0000 */
[----:B------:R-:W-:Y:S01]  /*8970*/  UMOV UR15, 0x10000000 ;  /* 0x10000000000f7882 */ /* 0x000fe20000000000 */
[----:B------:R-:W-:Y:S01]  /*8980*/  ISETP.GT.AND P1, PT, R6, 0x1, PT ;  /* 0x000000010600780c */ /* 0x000fe20003f24270 */
[----:B------:R-:W-:Y:S01]  /*8990*/  VIADD R22, R22, 0x40 ;  /* 0x0000004016167836 */ /* 0x000fe20000000000 */
[----:B------:R-:W-:Y:S01]  /*89a0*/  ISETP.NE.AND P0, PT, R8, 0xe, PT ;  /* 0x0000000e0800780c */ /* 0x000fe20003f05270 */
[----:B------:R-:W-:-:S03]  /*89b0*/  UIADD3 UR8, UR8, 0x200, UR5 ;  /* 0x0000020008087890 */ /* 0x000fc6000fffe005 */
[----:B------:R-:W-:Y:S01]  /*89c0*/  UMOV UR5, 0x30000 ;  /* 0x0003000000057882 */ /* 0x000fe20000000000 */
[----:B------:R-:W-:Y:S02]  /*89d0*/  SEL R14, RZ, 0x1, P0 ;  /* 0x00000001ff0e7807 */ /* 0x000fe40000000000 */
[----:B------:R-:W-:Y:S02]  /*89e0*/  SEL R8, R8, RZ, P0 ;  /* 0x000000ff08087207 */ /* 0x000fe40000000000 */
[----:B------:R-:W-:Y:S01]  /*89f0*/  LOP3.LUT R7, R7, R14, RZ, 0x3c, !PT ;  /* 0x0000000e07077212 */ /* 0x000fe200078e3cff */
[----:B------:R0:W-:Y:S02]  /*8a00*/  UTMALDG.3D.MULTICAST [UR8], [UR6], UR5, desc[UR14] ;  /* 0x00000e08060073b4 */ /* 0x0001e40008011805 */
[----:B0-----:R-:W-:Y:S01]  /*8a10*/  UMOV UR8, UR16 ;  /* 0x0000001000087c82 */ /* 0x001fe20008000000 */
[----:B------:R-:W-:Y:S02]  /*8a20*/  UMOV UR11, UR19 ;  /* 0x00000013000b7c82 */ /* 0x000fe40008000000 */
[----:B------:R0:W-:Y:S02]  /*8a30*/  UTMALDG.3D [UR8], [UR24], desc[UR14] ;  /* 0x00000e08180075b4 */ /* 0x0001e40008011000 */
[----:B0-----:R-:W-:Y:S05]  /*8a40*/  @P1 BRA `(.L_x_182) ;  /* 0xfffffffc00441947 */ /* 0x001fea000383ffff */
.L_x_179:
[----:B------:R-:W-:Y:S05]  /*8a50*/  BSYNC B1 ;  /* 0x0000000000017941 */ /* 0x000fea0003800000 */
.L_x_178:
[----:B------:R-:W-:Y:S01]  /*8a60*/  LOP3.LUT P1, RZ, R16, 0xff, RZ, 0xc0, !PT ;  /* 0x000000ff10ff7812 */ /* 0x000fe2000782c0ff */
[C---:B------:R-:W-:Y:S01]  /*8a70*/  IMAD.IADD R13, R10.reuse, 0x1, R13 ;  /* 0x000000010a0d7824 */ /* 0x040fe200078e020d */
[----:B------:R-:W-:Y:S01]  /*8a80*/  ULDC.64 UR6, c[0x0][0x650] ;  /* 0x0001940000067ab9 */ /* 0x000fe20000000a00 */
[C---:B------:R-:W-:Y:S01]  /*8a90*/  ISETP.GE.U32.AND P2, PT, R10.reuse, 0xe, PT ;  /* 0x0000000e0a00780c */ /* 0x040fe20003f46070 */
[----:B------:R-:W-:Y:S01]  /*8aa0*/  BSSY B1, `(.L_x_183) ;  /* 0x000006a000017945 */ /* 0x000fe20003800000 */
[----:B------:R-:W-:Y:S01]  /*8ab0*/  IMAD.MOV.U32 R14, RZ, RZ, -0x1 ;  /* 0xffffffffff0e7424 */ /* 0x000fe200078e00ff */
[----:B------:R-:W-:Y:S01]  /*8ac0*/  ISETP.GT.U32.AND P0, PT, R13, 0xd, PT ;  /* 0x0000000d0d00780c */ /* 0x000fe20003f04070 */
[----:B------:R-:W-:Y:S01]  /*8ad0*/  IMAD.MOV.U32 R17, RZ, RZ, -0x1 ;  /* 0xffffffffff117424 */ /* 0x000fe200078e00ff */
[----:B------:R-:W-:Y:S02]  /*8ae0*/  SHF.R.U32.HI R6, RZ, 0x1, R13 ;  /* 0x00000001ff067819 */ /* 0x000fe4000001160d */
[----:B------:R-:W-:-:S02]  /*8af0*/  ISETP.LT.U32.AND P0, PT, R10, 0xe, P0 ;  /* 0x0000000e0a00780c */ /* 0x000fc40000701070 */
[----:B------:R-:W-:Y:S01]  /*8b00*/  PRMT R16, RZ, 0x7610, R16 ;  /* 0x00007610ff107816 */ /* 0x000fe20000000010 */
[----:B------:R-:W0:Y:S01]  /*8b10*/  @P1 S2R R11, SR_CgaCtaId ;  /* 0x00000000000b1919 */ /* 0x000e220000008800 */
[----:B------:R-:W-:Y:S01]  /*8b20*/  @P1 MOV R8, 0x400 ;  /* 0x0000040000081802 */ /* 0x000fe20000000f00 */
[----:B------:R-:W-:Y:S01]  /*8b30*/  IMAD.WIDE.U32 R6, R6, -0x6db6db6d, RZ ;  /* 0x9249249306067825 */ /* 0x000fe200078e00ff */
[----:B------:R-:W-:-:S04]  /*8b40*/  SEL R6, RZ, 0x1, !P0 ;  /* 0x00000001ff067807 */ /* 0x000fc80004000000 */
[----:B------:R-:W-:Y:S02]  /*8b50*/  LOP3.LUT R5, R5, R6, RZ, 0x3c, !PT ;  /* 0x0000000605057212 */ /* 0x000fe400078e3cff */
[----:B------:R-:W-:Y:S02]  /*8b60*/  PRMT R6, RZ, 0x7610, R6 ;  /* 0x00007610ff067816 */ /* 0x000fe40000000006 */
[----:B0-----:R-:W-:-:S04]  /*8b70*/  @P1 LEA R8, R11, R8, 0x18 ;  /* 0x000000080b081211 */ /* 0x001fc800078ec0ff */
[----:B------:R0:W-:Y:S01]  /*8b80*/  @P1 SYNCS.ARRIVE.TRANS64.A1T0 RZ, [R8+URZ+0xf8], RZ ;  /* 0x0000f8ff08ff19a7 */ /* 0x0001e2000810003f */
[----:B------:R-:W-:-:S04]  /*8b90*/  IADD3 R2, P1, R2, UR20, RZ ;  /* 0x0000001402027c10 */ /* 0x000fc8000ff3e0ff */
[----:B------:R-:W-:Y:S02]  /*8ba0*/  IADD3.X R3, R3, UR13, RZ, P1, !PT ;  /* 0x0000000d03037c10 */ /* 0x000fe40008ffe4ff */
[----:B------:R-:W-:Y:S02]  /*8bb0*/  ISETP.GE.U32.AND P0, PT, R2, UR6, PT ;  /* 0x0000000602007c0c */ /* 0x000fe4000bf06070 */
[----:B0-----:R-:W-:Y:S01]  /*8bc0*/  SHF.R.U32.HI R8, RZ, 0x2, R7 ;  /* 0x00000002ff087819 */ /* 0x001fe20000011607 */
[----:B------:R-:W-:Y:S01]  /*8bd0*/  IMAD.MOV.U32 R7, RZ, RZ, -0x1 ;  /* 0xffffffffff077424 */ /* 0x000fe200078e00ff */
[----:B------:R-:W-:Y:S02]  /*8be0*/  ISETP.GE.U32.AND.EX P0, PT, R3, UR7, PT, P0 ;  /* 0x0000000703007c0c */ /* 0x000fe4000bf06100 */
[----:B------:R-:W-:Y:S01]  /*8bf0*/  @P2 LOP3.LUT R5, R5, 0x1, R8, 0x78, !PT ;  /* 0x0000000105052812 */ /* 0x000fe200078e7808 */
[----:B------:R-:W-:-:S10]  /*8c00*/  IMAD R13, R8, -0xe, R13 ;  /* 0xfffffff2080d7824 */ /* 0x000fd400078e020d */
[----:B------:R-:W-:Y:S05]  /*8c10*/  @P0 BRA `(.L_x_184) ;  /* 0x0000000400480947 */ /* 0x000fea0003800000 */
[----:B------:R-:W0:Y:S01]  /*8c20*/  S2R R18, SR_CTAID.X ;  /* 0x0000000000127919 */ /* 0x000e220000002500 */
[----:B------:R-:W-:Y:S01]  /*8c30*/  ULDC.64 UR6, c[0x0][0x628] ;  /* 0x00018a0000067ab9 */ /* 0x000fe20000000a00 */
[----:B------:R-:W1:Y:S01]  /*8c40*/  LDC R19, c[0x0][0x144] ;  /* 0x00005100ff137b82 */ /* 0x000e620000000800 */
[----:B------:R-:W-:Y:S01]  /*8c50*/  ISETP.NE.U32.AND P0, PT, RZ, UR6, PT ;  /* 0x00000006ff007c0c */ /* 0x000fe2000bf05070 */
[----:B------:R-:W2:Y:S01]  /*8c60*/  S2R R14, SR_CTAID.Y ;  /* 0x00000000000e7919 */ /* 0x000ea20000002600 */
[----:B------:R-:W-:Y:S01]  /*8c70*/  ULDC UR8, c[0x0][0x630] ;  /* 0x00018c0000087ab9 */ /* 0x000fe20000000800 */
[----:B------:R-:W-:Y:S01]  /*8c80*/  ULDC UR9, c[0x0][0x150] ;  /* 0x0000540000097ab9 */ /* 0x000fe20000000800 */
[----:B------:R-:W-:Y:S01]  /*8c90*/  ISETP.NE.AND.EX P0, PT, RZ, UR7, PT, P0 ;  /* 0x00000007ff007c0c */ /* 0x000fe2000bf05300 */
[----:B------:R-:W-:Y:S02]  /*8ca0*/  IMAD.MOV.U32 R6, RZ, RZ, R2 ;  /* 0x000000ffff067224 */ /* 0x000fe400078e0002 */
[----:B------:R-:W-:Y:S01]  /*8cb0*/  IMAD.MOV.U32 R7, RZ, RZ, R3 ;  /* 0x000000ffff077224 */ /* 0x000fe200078e0003 */
[----:B0-----:R-:W-:-:S09]  /*8cc0*/  I2FP.F32.U32 R20, R18 ;  /* 0x0000001200147245 */ /* 0x001fd20000201000 */
[----:B------:R-:W-:Y:S05]  /*8cd0*/  @!P0 BRA `(.L_x_185) ;  /* 0x0000000000288947 */ /* 0x000fea0003800000 */
[----:B------:R-:W-:Y:S02]  /*8ce0*/  ULDC UR5, c[0x0][0x634] ;  /* 0x00018d0000057ab9 */ /* 0x000fe40000000800 */
[----:B------:R-:W-:-:S05]  /*8cf0*/  IADD3 R7, P0, R2, UR5, RZ ;  /* 0x0000000502077c10 */ /* 0x000fca000ff1e0ff */
[----:B------:R-:W-:-:S04]  /*8d00*/  IMAD.X R17, RZ, RZ, R3, P0 ;  /* 0x000000ffff117224 */ /* 0x000fc800000e0603 */
[----:B------:R-:W-:-:S04]  /*8d10*/  IMAD.WIDE.U32 R8, R17, UR6, RZ ;  /* 0x0000000611087c25 */ /* 0x000fc8000f8e00ff */
[----:B------:R-:W-:-:S04]  /*8d20*/  IMAD.WIDE.U32 R8, P0, R7, UR7, R8 ;  /* 0x0000000707087c25 */ /* 0x000fc8000f800008 */
[----:B------:R-:W-:-:S04]  /*8d30*/  IMAD.WIDE.U32 R6, R7, UR6, RZ ;  /* 0x0000000607067c25 */ /* 0x000fc8000f8e00ff */
[----:B------:R-:W-:Y:S01]  /*8d40*/  IMAD.MOV.U32 R6, RZ, RZ, R9 ;  /* 0x000000ffff067224 */ /* 0x000fe200078e0009 */
[----:B------:R-:W-:Y:S01]  /*8d50*/  IADD3 RZ, P1, R7, R8, RZ ;  /* 0x0000000807ff7210 */ /* 0x000fe20007f3e0ff */
[----:B------:R-:W-:-:S04]  /*8d60*/  IMAD.X R7, RZ, RZ, RZ, P0 ;  /* 0x000000ffff077224 */ /* 0x000fc800000e06ff */
[----:B------:R-:W-:-:S08]  /*8d70*/  IMAD.WIDE.U32.X R6, R17, UR7, R6, P1 ;  /* 0x0000000711067c25 */ /* 0x000fd000088e0406 */
.L_x_185:
[----:B------:R-:W-:Y:S01]  /*8d80*/  FMUL R20, R20, UR9 ;  /* 0x0000000914147c20 */ /* 0x000fe20008400000 */
[--C-:B------:R-:W-:Y:S01]  /*8d90*/  SHF.R.U64 R17, R6, UR8, R7.reuse ;  /* 0x0000000806117c19 */ /* 0x100fe20008001207 */
[----:B------:R-:W-:Y:S01]  /*8da0*/  ULDC.64 UR6, c[0x0][0x620] ;  /* 0x0001880000067ab9 */ /* 0x000fe20000000a00 */
[----:B------:R-:W-:Y:S01]  /*8db0*/  SHF.R.U32.HI R6, RZ, UR8, R7 ;  /* 0x00000008ff067c19 */ /* 0x000fe20008011607 */
[----:B------:R-:W-:Y:S01]  /*8dc0*/  ULDC.64 UR8, c[0x0][0x640] ;  /* 0x0001900000087ab9 */ /* 0x000fe20000000a00 */
[----:B------:R-:W-:Y:S01]  /*8dd0*/  IADD3 R7, P0, RZ, -R17, RZ ;  /* 0x80000011ff077210 */ /* 0x000fe20007f1e0ff */
[----:B------:R-:W0:Y:S01]  /*8de0*/  F2I.U32.TRUNC.NTZ R20, R20 ;  /* 0x0000001400147305 */ /* 0x000e22000020f000 */
[----:B------:R-:W3:Y:S01]  /*8df0*/  LDC R21, c[0x0][0x148] ;  /* 0x00005200ff157b82 */ /* 0x000ee20000000800 */
[----:B------:R-:W-:Y:S02]  /*8e00*/  ULDC UR5, c[0x0][0x618] ;  /* 0x0001860000057ab9 */ /* 0x000fe40000000800 */
[----:B------:R-:W-:Y:S01]  /*8e10*/  IMAD.X R6, RZ, RZ, ~R6, P0 ;  /* 0x000000ffff067224 */ /* 0x000fe200000e0e06 */
[----:B------:R-:W-:-:S03]  /*8e20*/  ISETP.NE.U32.AND P0, PT, RZ, UR8, PT ;  /* 0x00000008ff007c0c */ /* 0x000fc6000bf05070 */
[----:B------:R-:W-:Y:S01]  /*8e30*/  IMAD R6, R6, UR6, RZ ;  /* 0x0000000606067c24 */ /* 0x000fe2000f8e02ff */
[----:B------:R-:W-:-:S03]  /*8e40*/  ISETP.NE.AND.EX P0, PT, RZ, UR9, PT, P0 ;  /* 0x00000009ff007c0c */ /* 0x000fc6000bf05300 */
[C---:B------:R-:W-:Y:S02]  /*8e50*/  IMAD R9, R7.reuse, UR7, R6 ;  /* 0x0000000707097c24 */ /* 0x040fe4000f8e0206 */
[----:B------:R-:W-:Y:S01]  /*8e60*/  IMAD.WIDE.U32 R6, R7, UR6, R2 ;  /* 0x0000000607067c25 */ /* 0x000fe2000f8e0002 */
[----:B------:R-:W-:-:S03]  /*8e70*/  ULDC UR6, c[0x0][0x154] ;  /* 0x0000550000067ab9 */ /* 0x000fc60000000800 */
[----:B0-----:R-:W-:Y:S02]  /*8e80*/  IMAD.MOV R8, RZ, RZ, -R20 ;  /* 0x000000ffff087224 */ /* 0x001fe400078e0a14 */
[----:B------:R-:W-:Y:S02]  /*8e90*/  IMAD.IADD R7, R7, 0x1, R9 ;  /* 0x0000000107077824 */ /* 0x000fe400078e0209 */
[----:B-1----:R-:W-:Y:S01]  /*8ea0*/  IMAD R18, R19, R8, R18 ;  /* 0x0000000813127224 */ /* 0x002fe200078e0212 */
[----:B--2---:R-:W-:Y:S02]  /*8eb0*/  I2FP.F32.U32 R8, R14 ;  /* 0x0000000e00087245 */ /* 0x004fe40000201000 */
[--C-:B------:R-:W-:Y:S02]  /*8ec0*/  SHF.R.U64 R19, R6, UR5, R7.reuse ;  /* 0x0000000506137c19 */ /* 0x100fe40008001207 */
[----:B------:R-:W-:Y:S01]  /*8ed0*/  SHF.R.U32.HI R6, RZ, UR5, R7 ;  /* 0x00000005ff067c19 */ /* 0x000fe20008011607 */
[----:B------:R-:W-:Y:S01]  /*8ee0*/  FMUL R8, R8, UR6 ;  /* 0x0000000608087c20 */ /* 0x000fe20008400000 */
[----:B------:R-:W-:-:S02]  /*8ef0*/  ULDC UR5, c[0x0][0x608] ;  /* 0x0001820000057ab9 */ /* 0x000fc40000000800 */
[--C-:B------:R-:W-:Y:S01]  /*8f00*/  SHF.R.U64 R22, R19, UR5, R6.reuse ;  /* 0x0000000513167c19 */ /* 0x100fe20008001206 */
[----:B------:R0:W1:Y:S01]  /*8f10*/  F2I.U32.TRUNC.NTZ R24, R8 ;  /* 0x0000000800187305 */ /* 0x000062000020f000 */
[----:B------:R-:W-:Y:S01]  /*8f20*/  SHF.R.U32.HI R7, RZ, UR5, R6 ;  /* 0x00000005ff077c19 */ /* 0x000fe20008011606 */
[----:B------:R-:W-:-:S03]  /*8f30*/  ULDC UR5, c[0x0][0x658] ;  /* 0x0001960000057ab9 */ /* 0x000fc60000000800 */
[--C-:B------:R-:W-:Y:S02]  /*8f40*/  SHF.R.U64 R20, R22, UR5, R7.reuse ;  /* 0x0000000516147c19 */ /* 0x100fe40008001207 */
[----:B------:R-:W-:-:S03]  /*8f50*/  SHF.R.U32.HI R23, RZ, UR5, R7 ;  /* 0x00000005ff177c19 */ /* 0x000fc60008011607 */
[----:B------:R-:W-:Y:S02]  /*8f60*/  IMAD.MOV.U32 R6, RZ, RZ, R20 ;  /* 0x000000ffff067224 */ /* 0x000fe400078e0014 */
[----:B------:R-:W-:Y:S01]  /*8f70*/  IMAD.MOV.U32 R7, RZ, RZ, R23 ;  /* 0x000000ffff077224 */ /* 0x000fe200078e0017 */
[----:B0-----:R-:W-:Y:S06]  /*8f80*/  @!P0 BRA `(.L_x_186) ;  /* 0x0000000000288947 */ /* 0x001fec0003800000 */
        /* <DEDUP_REMOVED lines=10> */
.L_x_186:
[----:B------:R-:W-:Y:S01]  /*9030*/  ULDC UR5, c[0x0][0x648] ;  /* 0x0001920000057ab9 */ /* 0x000fe20000000800 */
[----:B------:R-:W-:Y:S01]  /*9040*/  LOP3.LUT R22, R22, UR17, RZ, 0xc0, !PT ;  /* 0x0000001116167c12 */ /* 0x000fe2000f8ec0ff */
[----:B-1----:R-:W-:Y:S01]  /*9050*/  IMAD.MOV R24, RZ, RZ, -R24 ;  /* 0x000000ffff187224 */ /* 0x002fe200078e0a18 */
[----:B------:R-:W-:Y:S01]  /*9060*/  SHF.R.U64 R7, R6, UR5, R7 ;  /* 0x0000000506077c19 */ /* 0x000fe20008001207 */
[----:B------:R-:W-:Y:S01]  /*9070*/  ULDC UR5, c[0x0][0x638] ;  /* 0x00018e0000057ab9 */ /* 0x000fe20000000800 */
[----:B------:R-:W-:Y:S01]  /*9080*/  LOP3.LUT R19, R19, UR4, RZ, 0xc0, !PT ;  /* 0x0000000413137c12 */ /* 0x000fe2000f8ec0ff */
[----:B---3--:R-:W-:Y:S01]  /*9090*/  @P3 IMAD R18, R21, R24, R14 ;  /* 0x0000001815123224 */ /* 0x008fe200078e020e */
[----:B------:R-:W-:Y:S01]  /*90a0*/  ULDC UR6, c[0x0][0x610] ;  /* 0x0001840000067ab9 */ /* 0x000fe20000000800 */
[----:B------:R-:W-:Y:S02]  /*90b0*/  IMAD.MOV R9, RZ, RZ, -R7 ;  /* 0x000000ffff097224 */ /* 0x000fe400078e0a07 */
[----:B------:R-:W-:-:S02]  /*90c0*/  IMAD R7, R7, UR18, R22 ;  /* 0x0000001207077c24 */ /* 0x000fc4000f8e0216 */
[----:B------:R-:W-:Y:S01]  /*90d0*/  IMAD R20, R9, UR5, R20 ;  /* 0x0000000509147c24 */ /* 0x000fe2000f8e0214 */
[----:B------:R-:W-:Y:S01]  /*90e0*/  ULDC UR5, c[0x0][0x600] ;  /* 0x0001800000057ab9 */ /* 0x000fe20000000800 */
[----:B------:R-:W-:Y:S02]  /*90f0*/  IMAD R18, R7, UR6, R18 ;  /* 0x0000000607127c24 */ /* 0x000fe4000f8e0212 */
[----:B------:R-:W-:Y:S02]  /*9100*/  IMAD R9, R20, UR5, R19 ;  /* 0x0000000514097c24 */ /* 0x000fe4000f8e0213 */
[----:B------:R-:W-:-:S03]  /*9110*/  IMAD.MOV.U32 R6, RZ, RZ, 0x1 ;  /* 0x00000001ff067424 */ /* 0x000fc600078e00ff */
[----:B------:R-:W-:Y:S02]  /*9120*/  SEL R7, R9, R18, !P3 ;  /* 0x0000001209077207 */ /* 0x000fe40005800000 */
[----:B------:R-:W-:-:S07]  /*9130*/  SEL R14, R18, R9, !P3 ;  /* 0x00000009120e7207 */ /* 0x000fce0005800000 */
.L_x_184:
[----:B------:R-:W-:Y:S05]  /*9140*/  BSYNC B1 ;  /* 0x0000000000017941 */ /* 0x000fea0003800000 */
.L_x_183:
[----:B------:R-:W-:-:S13]  /*9150*/  LOP3.LUT P0, RZ, R6, 0xff, RZ, 0xc0, !PT ;  /* 0x000000ff06ff7812 */ /* 0x000fda000780c0ff */
[----:B------:R-:W-:Y:S05]  /*9160*/  @P0 BRA `(.L_x_187) ;  /* 0xfffffff400440947 */ /* 0x000fea000383ffff */
[----:B------:R-:W-:Y:S05]  /*9170*/  BSYNC B0 ;  /* 0x0000000000007941 */ /* 0x000fea0003800000 */
.L_x_176:
[----:B------:R-:W-:-:S03]  /*9180*/  UMOV UR5, 0xffffffff ;  /* 0xffffffff00057882 */ /* 0x000fc60000000000 */
[----:B------:R-:W-:Y:S05]  /*9190*/  BRA.DIV UR5, `(.L_x_188) ;  /* 0x0000000a05847947 */ /* 0x000fea000b800000 */
[----:B------:R-:W-:-:S13]  /*91a0*/  ELECT P0, URZ, PT ;  /* 0x00000000003f782f */ /* 0x000fda0003800000 */
.L_x_212:
[----:B------:R-:W-:Y:S04]  /*91b0*/  BSSY B0, `(.L_x_189) ;  /* 0x0000085000007945 */ /* 0x000fe80003800000 */
[----:B------:R-:W-:Y:S05]  /*91c0*/  @!P0 BRA `(.L_x_190) ;  /* 0x00000008000c8947 */ /* 0x000fea0003800000 */
[----:B------:R-:W-:-:S04]  /*91d0*/  LOP3.LUT R4, R4, 0x2, RZ, 0xfc, !PT ;  /* 0x0000000204047812 */ /* 0x000fc800078efcff */
[----:B------:R-:W-:-:S13]  /*91e0*/  ISETP.NE.AND P0, PT, R4, 0x3, PT ;  /* 0x000000030400780c */ /* 0x000fda0003f05270 */
[----:B------:R-:W-:Y:S05]  /*91f0*/  @!P0 BRA `(.L_x_191) ;  /* 0x0000000000048947 */ /* 0x000fea0003800000 */
[----:B------:R-:W-:Y:S01]  /*9200*/  BPT.TRAP 0x1 ;  /* 0x000000040000795c */ /* 0x000fe20000300000 */
.L_x_191:
[----:B------:R-:W0:Y:S01]  /*9210*/  S2R R3, SR_CgaCtaId ;  /* 0x0000000000037919 */ /* 0x000e220000008800 */
[----:B------:R-:W-:-:S04]  /*9220*/  MOV R0, 0x400 ;  /* 0x0000040000007802 */ /* 0x000fc80000000f00 */
[----:B0-----:R-:W-:Y:S02]  /*9230*/  LEA R0, R3, R0, 0x18 ;  /* 0x0000000003007211 */ /* 0x001fe400078ec0ff */
[----:B------:R-:W-:-:S03]  /*9240*/  SHF.L.U32 R3, R5, 0x1f, RZ ;  /* 0x0000001f05037819 */ /* 0x000fc600000006ff */
[----:B------:R-:W-:-:S04]  /*9250*/  VIADD R0, R0, 0x70 ;  /* 0x0000007000007836 */ /* 0x000fc80000000000 */
[C---:B------:R-:W-:Y:S02]  /*9260*/  IMAD R6, R13.reuse, 0x8, R0 ;  /* 0x000000080d067824 */ /* 0x040fe400078e0200 */
[----:B------:R-:W-:Y:S02]  /*9270*/  VIADD R13, R13, 0x1 ;  /* 0x000000010d0d7836 */ /* 0x000fe40000000000 */
[----:B------:R-:W0:Y:S03]  /*9280*/  SYNCS.PHASECHK.TRANS64.TRYWAIT P0, [R6+URZ], R3 ;  /* 0x00000003060075a7 */ /* 0x000e26000800017f */
[----:B------:R-:W-:-:S04]  /*9290*/  ISETP.NE.AND P1, PT, R13, 0xe, PT ;  /* 0x0000000e0d00780c */ /* 0x000fc80003f25270 */
[----:B------:R-:W-:Y:S02]  /*92a0*/  SEL R2, RZ, 0x1, P1 ;  /* 0x00000001ff027807 */ /* 0x000fe40000800000 */
[----:B------:R-:W-:Y:S02]  /*92b0*/  SEL R13, R13, RZ, P1 ;  /* 0x000000ff0d0d7207 */ /* 0x000fe40000800000 */
[----:B------:R-:W-:-:S03]  /*92c0*/  LOP3.LUT R8, R5, R2, RZ, 0x3c, !PT ;  /* 0x0000000205087212 */ /* 0x000fc600078e3cff */
[----:B------:R-:W-:Y:S01]  /*92d0*/  IMAD R7, R13, 0x8, R0 ;  /* 0x000000080d077824 */ /* 0x000fe200078e0200 */
[----:B------:R-:W-:Y:S01]  /*92e0*/  SHF.L.U32 R4, R8, 0x1f, RZ ;  /* 0x0000001f08047819 */ /* 0x000fe200000006ff */
[----:B0-----:R-:W-:Y:S06]  /*92f0*/  @!P0 BRA `(.L_x_192) ;  /* 0x00000008004c8947 */ /* 0x001fec0003800000 */
.L_x_213:
[----:B------:R-:W1:Y:S01]  /*9300*/  SYNCS.PHASECHK.TRANS64.TRYWAIT P0, [R7+URZ], R4 ;  /* 0x00000004070075a7 */ /* 0x000e62000800017f */
[----:B------:R-:W-:-:S05]  /*9310*/  VIADD R2, R13, 0x1 ;  /* 0x000000010d027836 */ /* 0x000fca0000000000 */
[----:B------:R-:W-:-:S04]  /*9320*/  ISETP.NE.AND P1, PT, R2, 0xe, PT ;  /* 0x0000000e0200780c */ /* 0x000fc80003f25270 */
[----:B0-----:R-:W-:Y:S02]  /*9330*/  SEL R3, RZ, 0x1, P1 ;  /* 0x00000001ff037807 */ /* 0x001fe40000800000 */
[----:B------:R-:W-:Y:S02]  /*9340*/  SEL R9, R2, RZ, P1 ;  /* 0x000000ff02097207 */ /* 0x000fe40000800000 */
[----:B------:R-:W-:-:S03]  /*9350*/  LOP3.LUT R8, R8, R3, RZ, 0x3c, !PT ;  /* 0x0000000308087212 */ /* 0x000fc600078e3cff */
[----:B------:R-:W-:Y:S01]  /*9360*/  IMAD R6, R9, 0x8, R0 ;  /* 0x0000000809067824 */ /* 0x000fe200078e0200 */
[----:B------:R-:W-:Y:S01]  /*9370*/  SHF.L.U32 R5, R8, 0x1f, RZ ;  /* 0x0000001f08057819 */ /* 0x000fe200000006ff */
[----:B-1----:R-:W-:Y:S06]  /*9380*/  @!P0 BRA `(.L_x_193) ;  /* 0x00000008003c8947 */ /* 0x002fec0003800000 */
.L_x_214:
[----:B------:R-:W1:Y:S01]  /*9390*/  SYNCS.PHASECHK.TRANS64.TRYWAIT P0, [R6+URZ], R5 ;  /* 0x00000005060075a7 */ /* 0x000e62000800017f */
[----:B------:R-:W-:-:S05]  /*93a0*/  VIADD R2, R9, 0x1 ;  /* 0x0000000109027836 */ /* 0x000fca0000000000 */
[----:B------:R-:W-:-:S04]  /*93b0*/  ISETP.NE.AND P1, PT, R2, 0xe, PT ;  /* 0x0000000e0200780c */ /* 0x000fc80003f25270 */
[----:B------:R-:W-:Y:S02]  /*93c0*/  SEL R3, RZ, 0x1, P1 ;  /* 0x00000001ff037807 */ /* 0x000fe40000800000 */
[----:B0-----:R-:W-:Y:S02]  /*93d0*/  SEL R7, R2, RZ, P1 ;  /* 0x000000ff02077207 */ /* 0x001fe40000800000 */
[----:B------:R-:W-:-:S03]  /*93e0*/  LOP3.LUT R8, R8, R3, RZ, 0x3c, !PT ;  /* 0x0000000308087212 */ /* 0x000fc600078e3cff */
[----:B------:R-:W-:Y:S01]  /*93f0*/  IMAD R9, R7, 0x8, R0 ;  /* 0x0000000807097824 */ /* 0x000fe200078e0200 */
[----:B------:R-:W-:Y:S01]  /*9400*/  SHF.L.U32 R4, R8, 0x1f, RZ ;  /* 0x0000001f08047819 */ /* 0x000fe200000006ff */
[----:B-1----:R-:W-:Y:S06]  /*9410*/  @!P0 BRA `(.L_x_194) ;  /* 0x00000008002c8947 */ /* 0x002fec0003800000 */
.L_x_215:
[----:B------:R-:W1:Y:S01]  /*9420*/  SYNCS.PHASECHK.TRANS64.TRYWAIT P0, [R9+URZ], R4 ;  /* 0x00000004090075a7 */ /* 0x000e62000800017f */
[----:B------:R-:W-:-:S05]  /*9430*/  VIADD R2, R7, 0x1 ;  /* 0x0000000107027836 */ /* 0x000fca0000000000 */
[----:B------:R-:W-:-:S04]  /*9440*/  ISETP.NE.AND P1, PT, R2, 0xe, PT ;  /* 0x0000000e0200780c */ /* 0x000fc80003f25270 */
[----:B------:R-:W-:Y:S02]  /*9450*/  SEL R3, RZ, 0x1, P1 ;  /* 0x00000001ff037807 */ /* 0x000fe40000800000 */
[----:B------:R-:W-:Y:S02]  /*9460*/  SEL R7, R2, RZ, P1 ;  /* 0x000000ff02077207 */ /* 0x000fe40000800000 */
[----:B------:R-:W-:-:S03]  /*9470*/  LOP3.LUT R8, R8, R3, RZ, 0x3c, !PT ;  /* 0x0000000308087212 */ /* 0x000fc600078e3cff */
[----:B0-----:R-:W-:Y:S01]  /*9480*/  IMAD R6, R7, 0x8, R0 ;  /* 0x0000000807067824 */ /* 0x001fe200078e0200 */
[----:B------:R-:W-:Y:S01]  /*9490*/  SHF.L.U32 R5, R8, 0x1f, RZ ;  /* 0x0000001f08057819 */ /* 0x000fe200000006ff */
[----:B-1----:R-:W-:Y:S06]  /*94a0*/  @!P0 BRA `(.L_x_195) ;  /* 0x00000008001c8947 */ /* 0x002fec0003800000 */
.L_x_216:
        /* <DEDUP_REMOVED lines=9> */
.L_x_217:
        /* <DEDUP_REMOVED lines=9> */
.L_x_218:
        /* <DEDUP_REMOVED lines=9> */
.L_x_219:
        /* <DEDUP_REMOVED lines=9> */
.L_x_220:
        /* <DEDUP_REMOVED lines=9> */
.L_x_221:
        /* <DEDUP_REMOVED lines=9> */
.L_x_222:
        /* <DEDUP_REMOVED lines=9> */
.L_x_223:
        /* <DEDUP_REMOVED lines=9> */
.L_x_224:
[----:B------:R-:W1:Y:S01]  /*9930*/  SYNCS.PHASECHK.TRANS64.TRYWAIT P0, [R6+URZ], R5 ;  /* 0x00000005060075a7 */ /* 0x000e62000800017f */
[----:B------:R-:W-:-:S05]  /*9940*/  VIADD R2, R7, 0x1 ;  /* 0x0000000107027836 */ /* 0x000fca0000000000 */
[----:B------:R-:W-:-:S04]  /*9950*/  ISETP.NE.AND P1, PT, R2, 0xe, PT ;  /* 0x0000000e0200780c */ /* 0x000fc80003f25270 */
[----:B0-----:R-:W-:Y:S02]  /*9960*/  SEL R4, RZ, 0x1, P1 ;  /* 0x00000001ff047807 */ /* 0x001fe40000800000 */
[----:B------:R-:W-:Y:S02]  /*9970*/  SEL R3, R2, RZ, P1 ;  /* 0x000000ff02037207 */ /* 0x000fe40000800000 */
[----:B------:R-:W-:Y:S01]  /*9980*/  LOP3.LUT R4, R11, R4, RZ, 0x3c, !PT ;  /* 0x000000040b047212 */ /* 0x000fe200078e3cff */
[----:B-1----:R-:W-:Y:S06]  /*9990*/  @!P0 BRA `(.L_x_204) ;  /* 0x0000000400948947 */ /* 0x002fec0003800000 */
.L_x_225:
[----:B------:R-:W-:Y:S01]  /*99a0*/  IMAD R3, R3, 0x8, R0 ;  /* 0x0000000803037824 */ /* 0x000fe200078e0200 */
[----:B------:R-:W-:-:S07]  /*99b0*/  SHF.L.U32 R0, R4, 0x1f, RZ ;  /* 0x0000001f04007819 */ /* 0x000fce00000006ff */
.L_x_205:
[----:B-1----:R1:W2:Y:S02]  /*99c0*/  SYNCS.PHASECHK.TRANS64.TRYWAIT P0, [R3+URZ], R0 ;  /* 0x00000000030075a7 */ /* 0x0022a4000800017f */
[----:B--2---:R-:W-:Y:S05]  /*99d0*/  @!P0 NANOSLEEP.SYNCS 0x989680 ;  /* 0x009896800000895d */ /* 0x004fea0003900000 */
[----:B------:R-:W2:Y:S02]  /*99e0*/  @!P0 SYNCS.PHASECHK.TRANS64 P0, [R3+URZ], R0 ;  /* 0x00000000030085a7 */ /* 0x000ea4000800007f */
[----:B--2---:R-:W-:Y:S05]  /*99f0*/  @!P0 BRA `(.L_x_205) ;  /* 0xfffffffc00f08947 */ /* 0x004fea000383ffff */
.L_x_190:
[----:B------:R-:W-:Y:S05]  /*9a00*/  BSYNC B0 ;  /* 0x0000000000007941 */ /* 0x000fea0003800000 */
.L_x_189:
[----:B------:R-:W-:Y:S05]  /*9a10*/  EXIT ;  /* 0x000000000000794d */ /* 0x000fea0003800000 */
.L_x_22:
[----:B-1----:R-:W-:-:S04]  /*9a20*/  IMAD.U32 R12, RZ, RZ, UR6 ;  /* 0x00000006ff0c7e24 */ /* 0x002fc8000f8e00ff */
[----:B------:R1:W4:Y:S03]  /*9a30*/  SYNCS.PHASECHK.TRANS64.TRYWAIT P1, [R12+URZ], R11 ;  /* 0x0000000b0c0075a7 */ /* 0x000326000802017f */
[----:B----4-:R-:W-:Y:S05]  /*9a40*/  @!P1 NANOSLEEP.SYNCS 0x989680 ;  /* 0x009896800000995d */ /* 0x010fea0003900000 */
[----:B------:R-:W4:Y:S02]  /*9a50*/  @!P1 SYNCS.PHASECHK.TRANS64 P1, [R12+URZ], R11 ;  /* 0x0000000b0c0095a7 */ /* 0x000f24000802007f */
[----:B----4-:R-:W-:Y:S05]  /*9a60*/  @!P1 BRA `(.L_x_22) ;  /* 0xfffffffc00ec9947 */ /* 0x010fea000383ffff */
[----:B------:R-:W-:Y:S05]  /*9a70*/  BRA `(.L_x_21) ;  /* 0xffffff7c00987947 */ /* 0x000fea000383ffff */
.L_x_28:
[----:B-1----:R-:W-:-:S04]  /*9a80*/  IMAD.U32 R142, RZ, RZ, UR12 ;  /* 0x0000000cff8e7e24 */ /* 0x002fc8000f8e00ff */
[----:B------:R1:W4:Y:S03]  /*9a90*/  SYNCS.PHASECHK.TRANS64.TRYWAIT P1, [R142+URZ], R13 ;  /* 0x0000000d8e0075a7 */ /* 0x000326000802017f */
[----:B----4-:R-:W-:Y:S05]  /*9aa0*/  @!P1 NANOSLEEP.SYNCS 0x989680 ;  /* 0x009896800000995d */ /* 0x010fea0003900000 */
[----:B------:R-:W4:Y:S02]  /*9ab0*/  @!P1 SYNCS.PHASECHK.TRANS64 P1, [R142+URZ], R13 ;  /* 0x0000000d8e0095a7 */ /* 0x000f24000802007f */
[----:B----4-:R-:W-:Y:S05]  /*9ac0*/  @!P1 BRA `(.L_x_28) ;  /* 0xfffffffc00ec9947 */ /* 0x010fea000383ffff */
[----:B------:R-:W-:Y:S05]  /*9ad0*/  BRA `(.L_x_27) ;  /* 0xffffff8400d87947 */ /* 0x000fea000383ffff */
.L_x_177:
[----:B------:R-:W-:Y:S01]  /*9ae0*/  BSSY B1, `(.L_x_206) ;  /* 0x0000006000017945 */ /* 0x000fe20003800000 */
[----:B------:R-:W-:-:S07]  /*9af0*/  IMAD.MOV.U32 R6, RZ, RZ, -0x1 ;  /* 0xffffffffff067424 */ /* 0x000fce00078e00ff */
[----:B------:R-:W-:Y:S05]  /*9b00*/  WARPSYNC.COLLECTIVE R6, `(.L_x_207) ;  /* 0x00000000060c7348 */ /* 0x000fea0003c00000 */
[----:B------:R-:W-:Y:S02]  /*9b10*/  ELECT P0, UR62, PT ;  /* 0x00000000003e782f */ /* 0x000fe40003800000 */
[----:B------:R-:W-:Y:S01]  /*9b20*/  MOV R6, UR62 ;  /* 0x0000003e00067c02 */ /* 0x000fe20008000f00 */
[----:B------:R-:W-:Y:S10]  /*9b30*/  ENDCOLLECTIVE ;  /* 0x000000000000791b */ /* 0x000ff40003800000 */
.L_x_207:
[----:B------:R-:W-:Y:S05]  /*9b40*/  BSYNC B1 ;  /* 0x0000000000017941 */ /* 0x000fea0003800000 */
.L_x_206:
[----:B------:R-:W-:Y:S05]  /*9b50*/  BRA `(.L_x_208) ;  /* 0xffffffe800d47947 */ /* 0x000fea000383ffff */
.L_x_180:
[----:B-1----:R1:W2:Y:S02]  /*9b60*/  SYNCS.PHASECHK.TRANS64.TRYWAIT P0, [R20+URZ+0x70], R9 ;  /* 0x00007009140075a7 */ /* 0x0022a4000800017f */
[----:B--2---:R-:W-:Y:S05]  /*9b70*/  @!P0 NANOSLEEP.SYNCS 0x989680 ;  /* 0x009896800000895d */ /* 0x004fea0003900000 */
[----:B------:R-:W2:Y:S02]  /*9b80*/  @!P0 SYNCS.PHASECHK.TRANS64 P0, [R20+URZ+0x70], R9 ;  /* 0x00007009140085a7 */ /* 0x000ea4000800007f */
[----:B--2---:R-:W-:Y:S05]  /*9b90*/  @!P0 BRA `(.L_x_180) ;  /* 0xfffffffc00f08947 */ /* 0x004fea000383ffff */
[----:B------:R-:W-:Y:S05]  /*9ba0*/  BRA `(.L_x_209) ;  /* 0xffffffec00147947 */ /* 0x000fea000383ffff */
.L_x_188:
[----:B------:R-:W-:Y:S01]  /*9bb0*/  BSSY B0, `(.L_x_210) ;  /* 0x0000006000007945 */ /* 0x000fe20003800000 */
[----:B------:R-:W-:-:S07]  /*9bc0*/  IMAD.MOV.U32 R6, RZ, RZ, -0x1 ;  /* 0xffffffffff067424 */ /* 0x000fce00078e00ff */
[----:B------:R-:W-:Y:S05]  /*9bd0*/  WARPSYNC.COLLECTIVE R6, `(.L_x_211) ;  /* 0x00000000060c7348 */ /* 0x000fea0003c00000 */
[----:B------:R-:W-:Y:S02]  /*9be0*/  ELECT P0, UR62, PT ;  /* 0x00000000003e782f */ /* 0x000fe40003800000 */
[----:B------:R-:W-:Y:S01]  /*9bf0*/  MOV R6, UR62 ;  /* 0x0000003e00067c02 */ /* 0x000fe20008000f00 */
[----:B------:R-:W-:Y:S10]  /*9c00*/  ENDCOLLECTIVE ;  /* 0x000000000000791b */ /* 0x000ff40003800000 */
.L_x_211:
[----:B------:R-:W-:Y:S05]  /*9c10*/  BSYNC B0 ;  /* 0x0000000000007941 */ /* 0x000fea0003800000 */
.L_x_210:
[----:B------:R-:W-:Y:S05]  /*9c20*/  BRA `(.L_x_212) ;  /* 0xfffffff400607947 */ /* 0x000fea000383ffff */
.L_x_192:
[----:B0-----:R0:W1:Y:S02]  /*9c30*/  SYNCS.PHASECHK.TRANS64.TRYWAIT P0, [R6+URZ], R3 ;  /* 0x00000003060075a7 */ /* 0x001064000800017f */
[----:B-1----:R-:W-:Y:S05]  /*9c40*/  @!P0 NANOSLEEP.SYNCS 0x989680 ;  /* 0x009896800000895d */ /* 0x002fea0003900000 */
[----:B------:R-:W1:Y:S02]  /*9c50*/  @!P0 SYNCS.PHASECHK.TRANS64 P0, [R6+URZ], R3 ;  /* 0x00000003060085a7 */ /* 0x000e64000800007f */
[----:B-1----:R-:W-:Y:S05]  /*9c60*/  @!P0 BRA `(.L_x_192) ;  /* 0xfffffffc00f08947 */ /* 0x002fea000383ffff */
[----:B------:R-:W-:Y:S05]  /*9c70*/  BRA `(.L_x_213) ;  /* 0xfffffff400a07947 */ /* 0x000fea000383ffff */
.L_x_193:
[----:B0-----:R0:W1:Y:S02]  /*9c80*/  SYNCS.PHASECHK.TRANS64.TRYWAIT P0, [R7+URZ], R4 ;  /* 0x00000004070075a7 */ /* 0x001064000800017f */
[----:B-1----:R-:W-:Y:S05]  /*9c90*/  @!P0 NANOSLEEP.SYNCS 0x989680 ;  /* 0x009896800000895d */ /* 0x002fea0003900000 */
[----:B------:R-:W1:Y:S02]  /*9ca0*/  @!P0 SYNCS.PHASECHK.TRANS64 P0, [R7+URZ], R4 ;  /* 0x00000004070085a7 */ /* 0x000e64000800007f */
[----:B-1----:R-:W-:Y:S05]  /*9cb0*/  @!P0 BRA `(.L_x_193) ;  /* 0xfffffffc00f08947 */ /* 0x002fea000383ffff */
[----:B------:R-:W-:Y:S05]  /*9cc0*/  BRA `(.L_x_214) ;  /* 0xfffffff400b07947 */ /* 0x000fea000383ffff */
.L_x_194:
[----:B0-----:R0:W1:Y:S02]  /*9cd0*/  SYNCS.PHASECHK.TRANS64.TRYWAIT P0, [R6+URZ], R5 ;  /* 0x00000005060075a7 */ /* 0x001064000800017f */
[----:B-1----:R-:W-:Y:S05]  /*9ce0*/  @!P0 NANOSLEEP.SYNCS 0x989680 ;  /* 0x009896800000895d */ /* 0x002fea0003900000 */
[----:B------:R-:W1:Y:S02]  /*9cf0*/  @!P0 SYNCS.PHASECHK.TRANS64 P0, [R6+URZ], R5 ;  /* 0x00000005060085a7 */ /* 0x000e64000800007f */
[----:B-1----:R-:W-:Y:S05]  /*9d00*/  @!P0 BRA `(.L_x_194) ;  /* 0xfffffffc00f08947 */ /* 0x002fea000383ffff */
[----:B------:R-:W-:Y:S05]  /*9d10*/  BRA `(.L_x_215) ;  /* 0xfffffff400c07947 */ /* 0x000fea000383ffff */
.L_x_195:
[----:B0-----:R0:W1:Y:S02]  /*9d20*/  SYNCS.PHASECHK.TRANS64.TRYWAIT P0, [R9+URZ], R4 ;  /* 0x00000004090075a7 */ /* 0x001064000800017f */
[----:B-1----:R-:W-:Y:S05]  /*9d30*/  @!P0 NANOSLEEP.SYNCS 0x989680 ;  /* 0x009896800000895d */ /* 0x002fea0003900000 */
[----:B------:R-:W1:Y:S02]  /*9d40*/  @!P0 SYNCS.PHASECHK.TRANS64 P0, [R9+URZ], R4 ;  /* 0x00000004090085a7 */ /* 0x000e64000800007f */
[----:B-1----:R-:W-:Y:S05]  /*9d50*/  @!P0 BRA `(.L_x_195) ;  /* 0xfffffffc00f08947 */ /* 0x002fea000383ffff */
[----:B------:R-:W-:Y:S05]  /*9d60*/  BRA `(.L_x_216) ;  /* 0xfffffff400d07947 */ /* 0x000fea000383ffff */
.L_x_196:
[----:B0-----:R0:W1:Y:S02]  /*9d70*/  SYNCS.PHASECHK.TRANS64.TRYWAIT P0, [R6+URZ], R5 ;  /* 0x00000005060075a7 */ /* 0x001064000800017f */
[----:B-1----:R-:W-:Y:S05]  /*9d80*/  @!P0 NANOSLEEP.SYNCS 0x989680 ;  /* 0x009896800000895d */ /* 0x002fea0003900000 */
[----:B------:R-:W1:Y:S02]  /*9d90*/  @!P0 SYNCS.PHASECHK.TRANS64 P0, [R6+URZ], R5 ;  /* 0x00000005060085a7 */ /* 0x000e64000800007f */
[----:B-1----:R-:W-:Y:S05]  /*9da0*/  @!P0 BRA `(.L_x_196) ;  /* 0xfffffffc00f08947 */ /* 0x002fea000383ffff */
[----:B------:R-:W-:Y:S05]  /*9db0*/  BRA `(.L_x_217) ;  /* 0xfffffff400e07947 */ /* 0x000fea000383ffff */
.L_x_197:
[----:B0-----:R0:W1:Y:S02]  /*9dc0*/  SYNCS.PHASECHK.TRANS64.TRYWAIT P0, [R9+URZ], R4 ;  /* 0x00000004090075a7 */ /* 0x001064000800017f */
[----:B-1----:R-:W-:Y:S05]  /*9dd0*/  @!P0 NANOSLEEP.SYNCS 0x989680 ;  /* 0x009896800000895d */ /* 0x002fea0003900000 */
[----:B------:R-:W1:Y:S02]  /*9de0*/  @!P0 SYNCS.PHASECHK.TRANS64 P0, [R9+URZ], R4 ;  /* 0x00000004090085a7 */ /* 0x000e64000800007f */
[----:B-1----:R-:W-:Y:S05]  /*9df0*/  @!P0 BRA `(.L_x_197) ;  /* 0xfffffffc00f08947 */ /* 0x002fea000383ffff */
[----:B------:R-:W-:Y:S05]  /*9e00*/  BRA `(.L_x_218) ;  /* 0xfffffff400f07947 */ /* 0x000fea000383ffff */
.L_x_198:
[----:B0-----:R0:W1:Y:S02]  /*9e10*/  SYNCS.PHASECHK.TRANS64.TRYWAIT P0, [R6+URZ], R5 ;  /* 0x00000005060075a7 */ /* 0x001064000800017f */
[----:B-1----:R-:W-:Y:S05]  /*9e20*/  @!P0 NANOSLEEP.SYNCS 0x989680 ;  /* 0x009896800000895d */ /* 0x002fea0003900000 */
[----:B------:R-:W1:Y:S02]  /*9e30*/  @!P0 SYNCS.PHASECHK.TRANS64 P0, [R6+URZ], R5 ;  /* 0x00000005060085a7 */ /* 0x000e64000800007f */
[----:B-1----:R-:W-:Y:S05]  /*9e40*/  @!P0 BRA `(.L_x_198) ;  /* 0xfffffffc00f08947 */ /* 0x002fea000383ffff */
[----:B------:R-:W-:Y:S05]  /*9e50*/  BRA `(.L_x_219) ;  /* 0xfffffff800007947 */ /* 0x000fea000383ffff */
.L_x_199:
[----:B0-----:R0:W1:Y:S02]  /*9e60*/  SYNCS.PHASECHK.TRANS64.TRYWAIT P0, [R9+URZ], R4 ;  /* 0x00000004090075a7 */ /* 0x001064000800017f */
[----:B-1----:R-:W-:Y:S05]  /*9e70*/  @!P0 NANOSLEEP.SYNCS 0x989680 ;  /* 0x009896800000895d */ /* 0x002fea0003900000 */
[----:B------:R-:W1:Y:S02]  /*9e80*/  @!P0 SYNCS.PHASECHK.TRANS64 P0, [R9+URZ], R4 ;  /* 0x00000004090085a7 */ /* 0x000e64000800007f */
[----:B-1----:R-:W-:Y:S05]  /*9e90*/  @!P0 BRA `(.L_x_199) ;  /* 0xfffffffc00f08947 */ /* 0x002fea000383ffff */
[----:B------:R-:W-:Y:S05]  /*9ea0*/  BRA `(.L_x_220) ;  /* 0xfffffff800107947 */ /* 0x000fea000383ffff */
.L_x_200:
[----:B0-----:R0:W1:Y:S02]  /*9eb0*/  SYNCS.PHASECHK.TRANS64.TRYWAIT P0, [R6+URZ], R5 ;  /* 0x00000005060075a7 */ /* 0x001064000800017f */
[----:B-1----:R-:W-:Y:S05]  /*9ec0*/  @!P0 NANOSLEEP.SYNCS 0x989680 ;  /* 0x009896800000895d */ /* 0x002fea0003900000 */
[----:B------:R-:W1:Y:S02]  /*9ed0*/  @!P0 SYNCS.PHASECHK.TRANS64 P0, [R6+URZ], R5 ;  /* 0x00000005060085a7 */ /* 0x000e64000800007f */
[----:B-1----:R-:W-:Y:S05]  /*9ee0*/  @!P0 BRA `(.L_x_200) ;  /* 0xfffffffc00f08947 */ /* 0x002fea000383ffff */
[----:B------:R-:W-:Y:S05]  /*9ef0*/  BRA `(.L_x_221) ;  /* 0xfffffff800207947 */ /* 0x000fea000383ffff */
.L_x_201:
[----:B0-----:R0:W1:Y:S02]  /*9f00*/  SYNCS.PHASECHK.TRANS64.TRYWAIT P0, [R9+URZ], R4 ;  /* 0x00000004090075a7 */ /* 0x001064000800017f */
[----:B-1----:R-:W-:Y:S05]  /*9f10*/  @!P0 NANOSLEEP.SYNCS 0x989680 ;  /* 0x009896800000895d */ /* 0x002fea0003900000 */
[----:B------:R-:W1:Y:S02]  /*9f20*/  @!P0 SYNCS.PHASECHK.TRANS64 P0, [R9+URZ], R4 ;  /* 0x00000004090085a7 */ /* 0x000e64000800007f */
[----:B-1----:R-:W-:Y:S05]  /*9f30*/  @!P0 BRA `(.L_x_201) ;  /* 0xfffffffc00f08947 */ /* 0x002fea000383ffff */
[----:B------:R-:W-:Y:S05]  /*9f40*/  BRA `(.L_x_222) ;  /* 0xfffffff800307947 */ /* 0x000fea000383ffff */
.L_x_202:
[----:B0-----:R0:W1:Y:S02]  /*9f50*/  SYNCS.PHASECHK.TRANS64.TRYWAIT P0, [R6+URZ], R5 ;  /* 0x00000005060075a7 */ /* 0x001064000800017f */
[----:B-1----:R-:W-:Y:S05]  /*9f60*/  @!P0 NANOSLEEP.SYNCS 0x989680 ;  /* 0x009896800000895d */ /* 0x002fea0003900000 */
[----:B------:R-:W1:Y:S02]  /*9f70*/  @!P0 SYNCS.PHASECHK.TRANS64 P0, [R6+URZ], R5 ;  /* 0x00000005060085a7 */ /* 0x000e64000800007f */
[----:B-1----:R-:W-:Y:S05]  /*9f80*/  @!P0 BRA `(.L_x_202) ;  /* 0xfffffffc00f08947 */ /* 0x002fea000383ffff */
[----:B------:R-:W-:Y:S05]  /*9f90*/  BRA `(.L_x_223) ;  /* 0xfffffff800407947 */ /* 0x000fea000383ffff */
.L_x_203:
[----:B0-----:R0:W1:Y:S02]  /*9fa0*/  SYNCS.PHASECHK.TRANS64.TRYWAIT P0, [R9+URZ], R4 ;  /* 0x00000004090075a7 */ /* 0x001064000800017f */
[----:B-1----:R-:W-:Y:S05]  /*9fb0*/  @!P0 NANOSLEEP.SYNCS 0x989680 ;  /* 0x009896800000895d */ /* 0x002fea0003900000 */
[----:B------:R-:W1:Y:S02]  /*9fc0*/  @!P0 SYNCS.PHASECHK.TRANS64 P0, [R9+URZ], R4 ;  /* 0x00000004090085a7 */ /* 0x000e64000800007f */
[----:B-1----:R-:W-:Y:S05]  /*9fd0*/  @!P0 BRA `(.L_x_203) ;  /* 0xfffffffc00f08947 */ /* 0x002fea000383ffff */
[----:B------:R-:W-:Y:S05]  /*9fe0*/  BRA `(.L_x_224) ;  /* 0xfffffff800507947 */ /* 0x000fea000383ffff */
.L_x_204:
[----:B0-----:R0:W1:Y:S02]  /*9ff0*/  SYNCS.PHASECHK.TRANS64.TRYWAIT P0, [R6+URZ], R5 ;  /* 0x00000005060075a7 */ /* 0x001064000800017f */
[----:B-1----:R-:W-:Y:S05]  /*a000*/  @!P0 NANOSLEEP.SYNCS 0x989680 ;  /* 0x009896800000895d */ /* 0x002fea0003900000 */
[----:B------:R-:W1:Y:S02]  /*a010*/  @!P0 SYNCS.PHASECHK.TRANS64 P0, [R6+URZ], R5 ;  /* 0x00000005060085a7 */ /* 0x000e64000800007f */
[----:B-1----:R-:W-:Y:S05]  /*a020*/  @!P0 BRA `(.L_x_204) ;  /* 0xfffffffc00f08947 */ /* 0x002fea000383ffff */
[----:B------:R-:W-:Y:S05]  /*a030*/  BRA `(.L_x_225) ;  /* 0xfffffff800587947 */ /* 0x000fea000383ffff */
.L_x_226:
[----:B------:R-:W-:-:S00]  /*a040*/  BRA `(.L_x_226) ;  /* 0xfffffffc00fc7947 */ /* 0x000fc0000383ffff */
[----:B------:R-:W-:-:S00]  /*a050*/  NOP ;  /* 0x0000000000007918 */ /* 0x000fc00000000000 */
        /* <DEDUP_REMOVED lines=10> */
.L_x_227:


//--------------------- .nv.shared._ZN7cutlass13device_kernelINS_4gemm6kernel13GemmUniversalIN4cute5tupleIJiiiiEEENS1_10collective13CollectiveMmaINS1_37MainloopSm90TmaGmmaWarpSpecializedFP8ILi14ENS5_IJNS4_1CILi1EEENSA_ILi2EEESB_EEENS1_35KernelTmaWarpSpecializedCooperativeEEENS5_IJNSA_ILi128EEESG_NSA_ILi64EEEEEENS_12float_e5m2_tENS5_IJlSB_lEEESJ_SK_NS4_8TiledMMAINS4_8MMA_AtomIJNS4_4SM904GMMA31MMA_64x128x32_F32E5M2E5M2_SS_TNILNSO_7ScaleInE1ELSQ_1EEEEEENS4_6LayoutINS5_IJSC_SB_SB_EEENS5_IJSB_NSA_ILi0EEESV_EEEEENS5_IJNS4_10UnderscoreESY_SY_EEEEENS4_23SM90_TMA_LOAD_MULTICASTENS4_14ComposedLayoutINS4_7SwizzleILi2ELi4ELi3EEENS4_18smem_ptr_flag_bitsILi8EEENST_INS5_IJNSA_ILi8EEESH_EEENS5_IJSH_SB_EEEEEEEvNS4_8identityENS4_13SM90_TMA_LOADES1B_vS1C_EENS_8epilogue10collective6detail29Sm90TmaWarpSpecializedAdapterINS1G_15DefaultEpilogueISJ_SK_SK_NS1F_6thread17LinearCombinationISJ_Li1EffLNS1K_9ScaleType4KindE0ELNS_15FloatRoundStyleE2ESJ_EENS1_15EpilogueDefaultEEEEEvvEEEEvNT_6ParamsE --------------------------
	.section	.nv.shared._ZN7cutlass13device_kernelINS_4gemm6kernel13GemmUniversalIN4cute5tupleIJiiiiEEENS1_10collective13CollectiveMmaINS1_37MainloopSm90TmaGmmaWarpSpecializedFP8ILi14ENS5_IJNS4_1CILi1EEENSA_ILi2EEESB_EEENS1_35KernelTmaWarpSpecializedCooperativeEEENS5_IJNSA_ILi128EEESG_NSA_ILi64EEEEEENS_12float_e5m2_tENS5_IJlSB_lEEESJ_SK_NS4_8TiledMMAINS4_8MMA_AtomIJNS4_4SM904GMMA31MMA_64x128x32_F32E5M2E5M2_SS_TNILNSO_7ScaleInE1ELSQ_1EEEEEENS4_6LayoutINS5_IJSC_SB_SB_EEENS5_IJSB_NSA_ILi0EEESV_EEEEENS5_IJNS4_10UnderscoreESY_SY_EEEEENS4_23SM90_TMA_LOAD_MULTICASTENS4_14ComposedLayoutINS4_7SwizzleILi2ELi4ELi3EEENS4_18smem_ptr_flag_bitsILi8EEENST_INS5_IJNSA_ILi8EEESH_EEENS5_IJSH_SB_EEEEEEEvNS4_8identityENS4_13SM90_TMA_LOADES1B_vS1C_EENS_8epilogue10collective6detail29Sm90TmaWarpSpecializedAdapterINS1G_15DefaultEpilogueISJ_SK_SK_NS1F_6thread17LinearCombinationISJ_Li1EffLNS1K_9ScaleType4KindE0ELNS_15FloatRoundStyleE2ESJ_EENS1_15EpilogueDefaultEEEEEvvEEEEvNT_6ParamsE,"aw",@nobits
	.sectionflags	@""
	.align	16
	.zero		1024


//--------------------- .nv.shared.reserved.0     --------------------------
	.section	.nv.shared.reserved.0,"aw",@nobits
	.weak		__nv_reservedSMEM_offset_0_alias
	.size		__nv_reservedSMEM_offset_0_alias, 0, 0
	.other		__nv_reservedSMEM_offset_0_alias,@"STO_CUDA_RESERVED_SHARED STV_DEFAULT"
__nv_reservedSMEM_offset_0_alias:
	.zero		0


//--------------------- .nv.global                --------------------------
	.section	.nv.global,"aw",@nobits
.nv.global:
	.type		_ZN39_INTERNAL_bcb883be_4_k_cu_3ffcb1c8_43124cute1_E,@object
	.size		_ZN39_INTERNAL_bcb883be_4_k_cu_3ffcb1c8_43124cute1_E,(_ZN39_INTERNAL_bcb883be_4_k_cu_3ffcb1c8_43124cuda3std3__45__cpo6cbeginE - _ZN39_INTERNAL_bcb883be_4_k_cu_3ffcb1c8_43124cute1_E)
_ZN39_INTERNAL_bcb883be_4_k_cu_3ffcb1c8_43124cute1_E:
	.zero		1
	.type		_ZN39_INTERNAL_bcb883be_4_k_cu_3ffcb1c8_43124cuda3std3__45__cpo6cbeginE,@object
	.size		_ZN39_INTERNAL_bcb883be_4_k_cu_3ffcb1c8_43124cuda3std3__45__cpo6cbeginE,(_ZN39_INTERNAL_bcb883be_4_k_cu_3ffcb1c8_43124cuda3std3__48in_placeE - _ZN39_INTERNAL_bcb883be_4_k_cu_3ffcb1c8_43124cuda3std3__45__cpo6cbeginE)
_ZN39_INTERNAL_bcb883be_4_k_cu_3ffcb1c8_43124cuda3std3__45__cpo6cbeginE:
	.zero		1
	.type		_ZN39_INTERNAL_bcb883be_4_k_cu_3ffcb1c8_43124cuda3std3__48in_placeE,@object
	.size		_ZN39_INTERNAL_bcb883be_4_k_cu_3ffcb1c8_43124cuda3std3__48in_placeE,(_ZN39_INTERNAL_bcb883be_4_k_cu_3ffcb1c8_43124cuda3std6ranges3__45__cpo9iter_moveE - _ZN39_INTERNAL_bcb883be_4_k_cu_3ffcb1c8_43124cuda3std3__48in_placeE)
_ZN39_INTERNAL_bcb883be_4_k_cu_3ffcb1c8_43124cuda3std3__48in_placeE:
	.zero		1
	.type		_ZN39_INTERNAL_bcb883be_4_k_cu_3ffcb1c8_43124cuda3std6ranges3__45__cpo9iter_moveE,@object
	.size		_ZN39_INTERNAL_bcb883be_4_k_cu_3ffcb1c8_43124cuda3std6ranges3__45__cpo9iter_moveE,(_ZN39_INTERNAL_bcb883be_4_k_cu_3ffcb1c8_43124cuda3std3__45__cpo5beginE - _ZN39_INTERNAL_bcb883be_4_k_cu_3ffcb1c8_43124cuda3std6ranges3__45__cpo9iter_moveE)
_ZN39_INTERNAL_bcb883be_4_k_cu_3ffcb1c8_43124cuda3std6ranges3__45__cpo9iter_moveE:
	.zero		1
	.type		_ZN39_INTERNAL_bcb883be_4_k_cu_3ffcb1c8_43124cuda3std3__45__cpo5beginE,@object
	.size		_ZN39_INTERNAL_bcb883be_4_k_cu_3ffcb1c8_43124cuda3std3__45__cpo5beginE,(_ZN39_INTERNAL_bcb883be_4_k_cu_3ffcb1c8_43124cuda3std3__441_GLOBAL__N__bcb883be_4_k_cu_3ffcb1c8_43126ignoreE - _ZN39_INTERNAL_bcb883be_4_k_cu_3ffcb1c8_43124cuda3std3__45__cpo5beginE)
_ZN39_INTERNAL_bcb883be_4_k_cu_3ffcb1c8_43124cuda3std3__45__cpo5beginE:
	.zero		1
	.type		_ZN39_INTERNAL_bcb883be_4_k_cu_3ffcb1c8_43124cuda3std3__441_GLOBAL__N__bcb883be_4_k_cu_3ffcb1c8_43126ignoreE,@object
	.size		_ZN39_INTERNAL_bcb883be_4_k_cu_3ffcb1c8_43124cuda3std3__441_GLOBAL__N__bcb883be_4_k_cu_3ffcb1c8_43126ignoreE,(_ZN39_INTERNAL_bcb883be_4_k_cu_3ffcb1c8_43124cute7productE - _ZN39_INTERNAL_bcb883be_4_k_cu_3ffcb1c8_43124cuda3std3__441_GLOBAL__N__bcb883be_4_k_cu_3ffcb1c8_43126ignoreE)
_ZN39_INTERNAL_bcb883be_4_k_cu_3ffcb1c8_43124cuda3std3__441_GLOBAL__N__bcb883be_4_k_cu_3ffcb1c8_43126ignoreE:
	.zero		1
	.type		_ZN39_INTERNAL_bcb883be_4_k_cu_3ffcb1c8_43124cute7productE,@object
	.size		_ZN39_INTERNAL_bcb883be_4_k_cu_3ffcb1c8_43124cute7productE,(_ZN39_INTERNAL_bcb883be_4_k_cu_3ffcb1c8_43124cuda3std3__45__cpo3endE - _ZN39_INTERNAL_bcb883be_4_k_cu_3ffcb1c8_43124cute7productE)
_ZN39_INTERNAL_bcb883be_4_k_cu_3ffcb1c8_43124cute7productE:
	.zero		1
	.type		_ZN39_INTERNAL_bcb883be_4_k_cu_3ffcb1c8_43124cuda3std3__45__cpo3endE,@object
	.size		_ZN39_INTERNAL_bcb883be_4_k_cu_3ffcb1c8_43124cuda3std3__45__cpo3endE,(_ZN39_INTERNAL_bcb883be_4_k_cu_3ffcb1c8_43124cuda3std3__419piecewise_constructE - _ZN39_INTERNAL_bcb883be_4_k_cu_3ffcb1c8_43124cuda3std3__45__cpo3endE)
_ZN39_INTERNAL_bcb883be_4_k_cu_3ffcb1c8_43124cuda3std3__45__cpo3endE:
	.zero		1
	.type		_ZN39_INTERNAL_bcb883be_4_k_cu_3ffcb1c8_43124cuda3std3__419piecewise_constructE,@object
	.size		_ZN39_INTERNAL_bcb883be_4_k_cu_3ffcb1c8_43124cuda3std3__419piecewise_constructE,(_ZN39_INTERNAL_bcb883be_4_k_cu_3ffcb1c8_43124cuda3std3__45__cpo4cendE - _ZN39_INTERNAL_bcb883be_4_k_cu_3ffcb1c8_43124cuda3std3__419piecewise_constructE)
_ZN39_INTERNAL_bcb883be_4_k_cu_3ffcb1c8_43124cuda3std3__419piecewise_constructE:
	.zero		1
	.type		_ZN39_INTERNAL_bcb883be_4_k_cu_3ffcb1c8_43124cuda3std3__45__cpo4cendE,@object
	.size		_ZN39_INTERNAL_bcb883be_4_k_cu_3ffcb1c8_43124cuda3std3__45__cpo4cendE,(_ZN39_INTERNAL_bcb883be_4_k_cu_3ffcb1c8_43124cuda3std6ranges3__45__cpo4swapE - _ZN39_INTERNAL_bcb883be_4_k_cu_3ffcb1c8_43124cuda3std3__45__cpo4cendE)
_ZN39_INTERNAL_bcb883be_4_k_cu_3ffcb1c8_43124cuda3std3__45__cpo4cendE:
	.zero		1
	.type		_ZN39_INTERNAL_bcb883be_4_k_cu_3ffcb1c8_43124cuda3std6ranges3__45__cpo4swapE,@object
	.size		_ZN39_INTERNAL_bcb883be_4_k_cu_3ffcb1c8_43124cuda3std6ranges3__45__cpo4swapE,(.L_7 - _ZN39_INTERNAL_bcb883be_4_k_cu_3ffcb1c8_43124cuda3std6ranges3__45__cpo4swapE)
_ZN39_INTERNAL_bcb883be_4_k_cu_3ffcb1c8_43124cuda3std6ranges3__45__cpo4swapE:
	.zero		1
.L_7:


//--------------------- .nv.constant0._ZN7cutlass13device_kernelINS_4gemm6kernel13GemmUniversalIN4cute5tupleIJiiiiEEENS1_10collective13CollectiveMmaINS1_37MainloopSm90TmaGmmaWarpSpecializedFP8ILi14ENS5_IJNS4_1CILi1EEENSA_ILi2EEESB_EEENS1_35KernelTmaWarpSpecializedCooperativeEEENS5_IJNSA_ILi128EEESG_NSA_ILi64EEEEEENS_12float_e5m2_tENS5_IJlSB_lEEESJ_SK_NS4_8TiledMMAINS4_8MMA_AtomIJNS4_4SM904GMMA31MMA_64x128x32_F32E5M2E5M2_SS_TNILNSO_7ScaleInE1ELSQ_1EEEEEENS4_6LayoutINS5_IJSC_SB_SB_EEENS5_IJSB_NSA_ILi0EEESV_EEEEENS5_IJNS4_10UnderscoreESY_SY_EEEEENS4_23SM90_TMA_LOAD_MULTICASTENS4_14ComposedLayoutINS4_7SwizzleILi2ELi4ELi3EEENS4_18smem_ptr_flag_bitsILi8EEENST_INS5_IJNSA_ILi8EEESH_EEENS5_IJSH_SB_EEEEEEEvNS4_8identityENS4_13SM90_TMA_LOADES1B_vS1C_EENS_8epilogue10collective6detail29Sm90TmaWarpSpecializedAdapterINS1G_15DefaultEpilogueISJ_SK_SK_NS1F_6thread17LinearCombinationISJ_Li1EffLNS1K_9ScaleType4KindE0ELNS_15FloatRoundStyleE2ESJ_EENS1_15EpilogueDefaultEEEEEvvEEEEvNT_6ParamsE --------------------------
	.section	.nv.constant0._ZN7cutlass13device_kernelINS_4gemm6kernel13GemmUniversalIN4cute5tupleIJiiiiEEENS1_10collective13CollectiveMmaINS1_37MainloopSm90TmaGmmaWarpSpecializedFP8ILi14ENS5_IJNS4_1CILi1EEENSA_ILi2EEESB_EEENS1_35KernelTmaWarpSpecializedCooperativeEEENS5_IJNSA_ILi128EEESG_NSA_ILi64EEEEEENS_12float_e5m2_tENS5_IJlSB_lEEESJ_SK_NS4_8TiledMMAINS4_8MMA_AtomIJNS4_4SM904GMMA31MMA_64x128x32_F32E5M2E5M2_SS_TNILNSO_7ScaleInE1ELSQ_1EEEEEENS4_6LayoutINS5_IJSC_SB_SB_EEENS5_IJSB_NSA_ILi0EEESV_EEEEENS5_IJNS4_10UnderscoreESY_SY_EEEEENS4_23SM90_TMA_LOAD_MULTICASTENS4_14ComposedLayoutINS4_7SwizzleILi2ELi4ELi3EEENS4_18smem_ptr_flag_bitsILi8EEENST_INS5_IJNSA_ILi8EEESH_EEENS5_IJSH_SB_EEEEEEEvNS4_8identityENS4_13SM90_TMA_LOADES1B_vS1C_EENS_8epilogue10collective6detail29Sm90TmaWarpSpecializedAdapterINS1G_15DefaultEpilogueISJ_SK_SK_NS1F_6thread17LinearCombinationISJ_Li1EffLNS1K_9ScaleType4KindE0ELNS_15FloatRoundStyleE2ESJ_EENS1_15EpilogueDefaultEEEEEvvEEEEvNT_6ParamsE,"a",@progbits
	.sectionflags	@""
	.align	4
.nv.constant0._ZN7cutlass13device_kernelINS_4gemm6kernel13GemmUniversalIN4cute5tupleIJiiiiEEENS1_10collective13CollectiveMmaINS1_37MainloopSm90TmaGmmaWarpSpecializedFP8ILi14ENS5_IJNS4_1CILi1EEENSA_ILi2EEESB_EEENS1_35KernelTmaWarpSpecializedCooperativeEEENS5_IJNSA_ILi128EEESG_NSA_ILi64EEEEEENS_12float_e5m2_tENS5_IJlSB_lEEESJ_SK_NS4_8TiledMMAINS4_8MMA_AtomIJNS4_4SM904GMMA31MMA_64x128x32_F32E5M2E5M2_SS_TNILNSO_7ScaleInE1ELSQ_1EEEEEENS4_6LayoutINS5_IJSC_SB_SB_EEENS5_IJSB_NSA_ILi0EEESV_EEEEENS5_IJNS4_10UnderscoreESY_SY_EEEEENS4_23SM90_TMA_LOAD_MULTICASTENS4_14ComposedLayoutINS4_7SwizzleILi2ELi4ELi3EEENS4_18smem_ptr_flag_bitsILi8EEENST_INS5_IJNSA_ILi8EEESH_EEENS5_IJSH_SB_EEEEEEEvNS4_8identityENS4_13SM90_TMA_LOADES1B_vS1C_EENS_8epilogue10collective6detail29Sm90TmaWarpSpecializedAdapterINS1G_15DefaultEpilogueISJ_SK_SK_NS1F_6thread17LinearCombinationISJ_Li1EffLNS1K_9ScaleType4KindE0ELNS_15FloatRoundStyleE2ESJ_EENS1_15EpilogueDefaultEEEEEvvEEEEvNT_6ParamsE:
	.zero		1664


//--------------------- SYMBOLS --------------------------

	.type		.nv.reservedSmem.offset0,@object
	.size		.nv.reservedSmem.offset0,0x4
